	.target	sm_100a

	.elftype	@"ET_EXEC"


//--------------------- .note.nv.tkinfo           --------------------------
	.section	.note.nv.tkinfo,"",@"SHT_NOTE"
	.sectionflags	@"SHF_NOTE_NV_TKINFO"
	.tkinfo
        /*0018*/ 	.word	0x00000002
        /*0030*/ 	.string	""
        /*0030*/ 	.string	"ptxas"
        /*0030*/ 	.string	"Cuda compilation tools, release 13.0, V13.0.88"
        /*0030*/ 	.string	"Build cuda_13.0.r13.0/compiler.36424714_0"
        /*0030*/ 	.string	"-arch sm_100a -m 64 "



//--------------------- .note.nv.cuinfo           --------------------------
	.section	.note.nv.cuinfo,"",@"SHT_NOTE"
	.sectionflags	@"SHF_NOTE_NV_CUINFO"
        /*0018*/ 	.short	0x0002
        /*001a*/ 	.short	0x0064
        /*001c*/ 	.short	0x0082
	.zero		2


//--------------------- .nv.info                  --------------------------
	.section	.nv.info,"",@"SHT_CUDA_INFO"
	.align	4


	//----- nvinfo : EIATTR_REGCOUNT
	.align		4
        /*0000*/ 	.byte	0x04, 0x2f
        /*0002*/ 	.short	(.L_20 - .L_19)
	.align		4
.L_19:
        /*0004*/ 	.word	index@(_ZN7cutlass13device_kernelINS_4gemm6kernel13GemmUniversalIN4cute5tupleIJiiiiEEENS1_10collective13CollectiveMmaINS1_35MainloopSm100TmaUmmaWarpSpecializedILi11ELi2ELi2ENS5_IJNS4_1CILi4EEESB_NSA_ILi1EEEEEEEENS5_IJNSA_ILi256EEESF_NSA_ILi64EEEEEENS_12float_e4m3_tENS5_IJlSC_lEEESI_SJ_NS4_8TiledMMAINS4_8MMA_AtomIJNS4_10MMA_TraitsINS4_25SM100_MMA_F8F6F4_2x1SM_SSEJSI_SI_fSF_SF_NS4_17integral_constantINS4_4UMMA5MajorELSQ_0EEESR_NSO_INSP_7ScaleInELSS_0EEEST_EEEEEENS4_6LayoutINS5_IJSC_SC_SC_EEENS5_IJNSA_ILi0EEESY_SY_EEEEENS5_IJNS4_10UnderscoreES11_S11_EEEEENS4_28SM100_TMA_2SM_LOAD_MULTICASTENS4_14ComposedLayoutINS4_7SwizzleILi2ELi4ELi3EEENS4_18smem_ptr_flag_bitsILi8EEENSW_INS5_IJNSA_ILi8EEESG_EEENS5_IJSG_SC_EEEEEEEvNS4_8identityES14_S1E_vS1F_EENS_8epilogue10collective18CollectiveEpilogueINS1H_23Sm100TmaWarpSpecializedILi4ELi2ELi64ELb0ELb0EEEJNS5_IJNSA_ILi128EEESF_SG_EEENS5_IJNSW_IS1M_SC_EENSW_ISG_SC_EEEEESI_SJ_SI_SJ_NS1H_6fusion15FusionCallbacksIS1L_NS1R_17LinearCombinationISI_fSI_fLNS_15FloatRoundStyleE2EEES1N_S1Q_JEEENS4_5SM1004TMEM4LOAD26SM100_TMEM_LOAD_32dp32b64xENS4_13SM90_TMA_LOADES1E_NS4_39AutoVectorizingCopyWithAssumedAlignmentILi128EEENS4_14SM90_TMA_STOREES1E_S23_S23_EEEvvEEEEvNT_6ParamsE)
        /*0008*/ 	.word	0x000000d2


	//----- nvinfo : EIATTR_FRAME_SIZE
	.align		4
.L_20:
        /*000c*/ 	.byte	0x04, 0x11
        /*000e*/ 	.short	(.L_22 - .L_21)
	.align		4
.L_21:
        /*0010*/ 	.word	index@($__internal_2_$__cuda_sm10x_tcgen05_guardrail_trap_unallocated_columns_being_dealloced)
        /*0014*/ 	.word	0x00000000


	//----- nvinfo : EIATTR_FRAME_SIZE
	.align		4
.L_22:
        /*0018*/ 	.byte	0x04, 0x11
        /*001a*/ 	.short	(.L_24 - .L_23)
	.align		4
.L_23:
        /*001c*/ 	.word	index@($__internal_1_$__cuda_sm10x_tcgen05_guardrail_trap_phase_invalid_during_alloc)
        /*0020*/ 	.word	0x00000000


	//----- nvinfo : EIATTR_FRAME_SIZE
	.align		4
.L_24:
        /*0024*/ 	.byte	0x04, 0x11
        /*0026*/ 	.short	(.L_26 - .L_25)
	.align		4
.L_25:
        /*0028*/ 	.word	index@($__internal_0_$__cuda_sm10x_tcgen05_guardrail_trap_col_being_dealloced_not_returned_by_alloc)
        /*002c*/ 	.word	0x00000000


	//----- nvinfo : EIATTR_FRAME_SIZE
	.align		4
.L_26:
        /*0030*/ 	.byte	0x04, 0x11
        /*0032*/ 	.short	(.L_28 - .L_27)
	.align		4
.L_27:
        /*0034*/ 	.word	index@(_ZN7cutlass13device_kernelINS_4gemm6kernel13GemmUniversalIN4cute5tupleIJiiiiEEENS1_10collective13CollectiveMmaINS1_35MainloopSm100TmaUmmaWarpSpecializedILi11ELi2ELi2ENS5_IJNS4_1CILi4EEESB_NSA_ILi1EEEEEEEENS5_IJNSA_ILi256EEESF_NSA_ILi64EEEEEENS_12float_e4m3_tENS5_IJlSC_lEEESI_SJ_NS4_8TiledMMAINS4_8MMA_AtomIJNS4_10MMA_TraitsINS4_25SM100_MMA_F8F6F4_2x1SM_SSEJSI_SI_fSF_SF_NS4_17integral_constantINS4_4UMMA5MajorELSQ_0EEESR_NSO_INSP_7ScaleInELSS_0EEEST_EEEEEENS4_6LayoutINS5_IJSC_SC_SC_EEENS5_IJNSA_ILi0EEESY_SY_EEEEENS5_IJNS4_10UnderscoreES11_S11_EEEEENS4_28SM100_TMA_2SM_LOAD_MULTICASTENS4_14ComposedLayoutINS4_7SwizzleILi2ELi4ELi3EEENS4_18smem_ptr_flag_bitsILi8EEENSW_INS5_IJNSA_ILi8EEESG_EEENS5_IJSG_SC_EEEEEEEvNS4_8identityES14_S1E_vS1F_EENS_8epilogue10collective18CollectiveEpilogueINS1H_23Sm100TmaWarpSpecializedILi4ELi2ELi64ELb0ELb0EEEJNS5_IJNSA_ILi128EEESF_SG_EEENS5_IJNSW_IS1M_SC_EENSW_ISG_SC_EEEEESI_SJ_SI_SJ_NS1H_6fusion15FusionCallbacksIS1L_NS1R_17LinearCombinationISI_fSI_fLNS_15FloatRoundStyleE2EEES1N_S1Q_JEEENS4_5SM1004TMEM4LOAD26SM100_TMEM_LOAD_32dp32b64xENS4_13SM90_TMA_LOADES1E_NS4_39AutoVectorizingCopyWithAssumedAlignmentILi128EEENS4_14SM90_TMA_STOREES1E_S23_S23_EEEvvEEEEvNT_6ParamsE)
        /*0038*/ 	.word	0x00000000


	//----- nvinfo : EIATTR_MIN_STACK_SIZE
	.align		4
.L_28:
        /*003c*/ 	.byte	0x04, 0x12
        /*003e*/ 	.short	(.L_30 - .L_29)
	.align		4
.L_29:
        /*0040*/ 	.word	index@(_ZN7cutlass13device_kernelINS_4gemm6kernel13GemmUniversalIN4cute5tupleIJiiiiEEENS1_10collective13CollectiveMmaINS1_35MainloopSm100TmaUmmaWarpSpecializedILi11ELi2ELi2ENS5_IJNS4_1CILi4EEESB_NSA_ILi1EEEEEEEENS5_IJNSA_ILi256EEESF_NSA_ILi64EEEEEENS_12float_e4m3_tENS5_IJlSC_lEEESI_SJ_NS4_8TiledMMAINS4_8MMA_AtomIJNS4_10MMA_TraitsINS4_25SM100_MMA_F8F6F4_2x1SM_SSEJSI_SI_fSF_SF_NS4_17integral_constantINS4_4UMMA5MajorELSQ_0EEESR_NSO_INSP_7ScaleInELSS_0EEEST_EEEEEENS4_6LayoutINS5_IJSC_SC_SC_EEENS5_IJNSA_ILi0EEESY_SY_EEEEENS5_IJNS4_10UnderscoreES11_S11_EEEEENS4_28SM100_TMA_2SM_LOAD_MULTICASTENS4_14ComposedLayoutINS4_7SwizzleILi2ELi4ELi3EEENS4_18smem_ptr_flag_bitsILi8EEENSW_INS5_IJNSA_ILi8EEESG_EEENS5_IJSG_SC_EEEEEEEvNS4_8identityES14_S1E_vS1F_EENS_8epilogue10collective18CollectiveEpilogueINS1H_23Sm100TmaWarpSpecializedILi4ELi2ELi64ELb0ELb0EEEJNS5_IJNSA_ILi128EEESF_SG_EEENS5_IJNSW_IS1M_SC_EENSW_ISG_SC_EEEEESI_SJ_SI_SJ_NS1H_6fusion15FusionCallbacksIS1L_NS1R_17LinearCombinationISI_fSI_fLNS_15FloatRoundStyleE2EEES1N_S1Q_JEEENS4_5SM1004TMEM4LOAD26SM100_TMEM_LOAD_32dp32b64xENS4_13SM90_TMA_LOADES1E_NS4_39AutoVectorizingCopyWithAssumedAlignmentILi128EEENS4_14SM90_TMA_STOREES1E_S23_S23_EEEvvEEEEvNT_6ParamsE)
        /*0044*/ 	.word	0x00000000
.L_30:


//--------------------- .nv.compat                --------------------------
	.section	.nv.compat,"",@"SHT_CUDA_COMPAT_INFO"
	.align	4
        /*0000*/ 	.byte	0x02, 0x09, 0x01, 0x00, 0x02, 0x02, 0x02, 0x00, 0x02, 0x05, 0x05, 0x00, 0x03, 0x07, 0x01, 0x01
        /*0010*/ 	.byte	0x02, 0x03, 0x01, 0x00, 0x02, 0x06, 0x01, 0x00, 0x04, 0x0b, 0x08, 0x00, 0x09, 0x00, 0x00, 0x00
        /*0020*/ 	.byte	0x00, 0x00, 0x00, 0x00


//--------------------- .nv.info._ZN7cutlass13device_kernelINS_4gemm6kernel13GemmUniversalIN4cute5tupleIJiiiiEEENS1_10collective13CollectiveMmaINS1_35MainloopSm100TmaUmmaWarpSpecializedILi11ELi2ELi2ENS5_IJNS4_1CILi4EEESB_NSA_ILi1EEEEEEEENS5_IJNSA_ILi256EEESF_NSA_ILi64EEEEEENS_12float_e4m3_tENS5_IJlSC_lEEESI_SJ_NS4_8TiledMMAINS4_8MMA_AtomIJNS4_10MMA_TraitsINS4_25SM100_MMA_F8F6F4_2x1SM_SSEJSI_SI_fSF_SF_NS4_17integral_constantINS4_4UMMA5MajorELSQ_0EEESR_NSO_INSP_7ScaleInELSS_0EEEST_EEEEEENS4_6LayoutINS5_IJSC_SC_SC_EEENS5_IJNSA_ILi0EEESY_SY_EEEEENS5_IJNS4_10UnderscoreES11_S11_EEEEENS4_28SM100_TMA_2SM_LOAD_MULTICASTENS4_14ComposedLayoutINS4_7SwizzleILi2ELi4ELi3EEENS4_18smem_ptr_flag_bitsILi8EEENSW_INS5_IJNSA_ILi8EEESG_EEENS5_IJSG_SC_EEEEEEEvNS4_8identityES14_S1E_vS1F_EENS_8epilogue10collective18CollectiveEpilogueINS1H_23Sm100TmaWarpSpecializedILi4ELi2ELi64ELb0ELb0EEEJNS5_IJNSA_ILi128EEESF_SG_EEENS5_IJNSW_IS1M_SC_EENSW_ISG_SC_EEEEESI_SJ_SI_SJ_NS1H_6fusion15FusionCallbacksIS1L_NS1R_17LinearCombinationISI_fSI_fLNS_15FloatRoundStyleE2EEES1N_S1Q_JEEENS4_5SM1004TMEM4LOAD26SM100_TMEM_LOAD_32dp32b64xENS4_13SM90_TMA_LOADES1E_NS4_39AutoVectorizingCopyWithAssumedAlignmentILi128EEENS4_14SM90_TMA_STOREES1E_S23_S23_EEEvvEEEEvNT_6ParamsE --------------------------
	.section	.nv.info._ZN7cutlass13device_kernelINS_4gemm6kernel13GemmUniversalIN4cute5tupleIJiiiiEEENS1_10collective13CollectiveMmaINS1_35MainloopSm100TmaUmmaWarpSpecializedILi11ELi2ELi2ENS5_IJNS4_1CILi4EEESB_NSA_ILi1EEEEEEEENS5_IJNSA_ILi256EEESF_NSA_ILi64EEEEEENS_12float_e4m3_tENS5_IJlSC_lEEESI_SJ_NS4_8TiledMMAINS4_8MMA_AtomIJNS4_10MMA_TraitsINS4_25SM100_MMA_F8F6F4_2x1SM_SSEJSI_SI_fSF_SF_NS4_17integral_constantINS4_4UMMA5MajorELSQ_0EEESR_NSO_INSP_7ScaleInELSS_0EEEST_EEEEEENS4_6LayoutINS5_IJSC_SC_SC_EEENS5_IJNSA_ILi0EEESY_SY_EEEEENS5_IJNS4_10UnderscoreES11_S11_EEEEENS4_28SM100_TMA_2SM_LOAD_MULTICASTENS4_14ComposedLayoutINS4_7SwizzleILi2ELi4ELi3EEENS4_18smem_ptr_flag_bitsILi8EEENSW_INS5_IJNSA_ILi8EEESG_EEENS5_IJSG_SC_EEEEEEEvNS4_8identityES14_S1E_vS1F_EENS_8epilogue10collective18CollectiveEpilogueINS1H_23Sm100TmaWarpSpecializedILi4ELi2ELi64ELb0ELb0EEEJNS5_IJNSA_ILi128EEESF_SG_EEENS5_IJNSW_IS1M_SC_EENSW_ISG_SC_EEEEESI_SJ_SI_SJ_NS1H_6fusion15FusionCallbacksIS1L_NS1R_17LinearCombinationISI_fSI_fLNS_15FloatRoundStyleE2EEES1N_S1Q_JEEENS4_5SM1004TMEM4LOAD26SM100_TMEM_LOAD_32dp32b64xENS4_13SM90_TMA_LOADES1E_NS4_39AutoVectorizingCopyWithAssumedAlignmentILi128EEENS4_14SM90_TMA_STOREES1E_S23_S23_EEEvvEEEEvNT_6ParamsE,"",@"SHT_CUDA_INFO"
	.sectionflags	@""
	.align	4


	//----- nvinfo : EIATTR_CUDA_API_VERSION
	.align		4
        /*0000*/ 	.byte	0x04, 0x37
        /*0002*/ 	.short	(.L_32 - .L_31)
.L_31:
        /*0004*/ 	.word	0x00000082


	//----- nvinfo : EIATTR_KPARAM_INFO
	.align		4
.L_32:
        /*0008*/ 	.byte	0x04, 0x17
        /*000a*/ 	.short	(.L_34 - .L_33)
.L_33:
        /*000c*/ 	.word	0x00000000
        /*0010*/ 	.short	0x0000
        /*0012*/ 	.short	0x0000
        /*0014*/ 	.byte	0x00, 0xf0, 0x01, 0x20


	//----- nvinfo : EIATTR_AT_ENTRY_FRAGMENTS
	.align		4
.L_34:
        /*0018*/ 	.byte	0x04, 0x4f
        /*001a*/ 	.short	(.L_36 - .L_35)


	//   ....[0]....
.L_35:
        /*001c*/ 	.word	0x00000007


	//----- nvinfo : EIATTR_RESERVED_SMEM_USED
	.align		4
.L_36:
        /*0020*/ 	.byte	0x01, 0x41
	.zero		2


	//----- nvinfo : EIATTR_SPARSE_MMA_MASK
	.align		4
        /*0024*/ 	.byte	0x03, 0x50
        /*0026*/ 	.short	0x0000


	//----- nvinfo : EIATTR_TCGEN05_2CTA_USED
	.align		4
        /*0028*/ 	.byte	0x01, 0x52
	.zero		2


	//----- nvinfo : EIATTR_MAXREG_COUNT
	.align		4
        /*002c*/ 	.byte	0x03, 0x1b
        /*002e*/ 	.short	0x00ff


	//----- nvinfo : EIATTR_NUM_BARRIERS
	.align		4
        /*0030*/ 	.byte	0x02, 0x4c
        /*0032*/ 	.byte	0x07
	.zero		1


	//----- nvinfo : EIATTR_EXTERNS
	.align		4
        /*0034*/ 	.byte	0x04, 0x0f
        /*0036*/ 	.short	(.L_38 - .L_37)


	//   ....[0]....
	.align		4
.L_37:
        /*0038*/ 	.word	index@(__assertfail)


	//----- nvinfo : EIATTR_MERCURY_ISA_VERSION
	.align		4
.L_38:
        /*003c*/ 	.byte	0x03, 0x5f
        /*003e*/ 	.short	0x0101


	//----- nvinfo : EIATTR_INT_WARP_WIDE_INSTR_OFFSETS
	.align		4
        /*0040*/ 	.byte	0x04, 0x31
        /*0042*/ 	.short	(.L_40 - .L_39)


	//   ....[0]....
.L_39:
        /*0044*/ 	.word	0x00000e30


	//   ....[1]....
        /*0048*/ 	.word	0x00000ed0


	//   ....[2]....
        /*004c*/ 	.word	0x00004860


	//   ....[3]....
        /*0050*/ 	.word	0x00004880


	//   ....[4]....
        /*0054*/ 	.word	0x000048b0


	//   ....[5]....
        /*0058*/ 	.word	0x000053f0


	//   ....[6]....
        /*005c*/ 	.word	0x00005460


	//   ....[7]....
        /*0060*/ 	.word	0x00005540


	//   ....[8]....
        /*0064*/ 	.word	0x000055c0


	//   ....[9]....
        /*0068*/ 	.word	0x000056c0


	//   ....[10]....
        /*006c*/ 	.word	0x00005740


	//   ....[11]....
        /*0070*/ 	.word	0x00005830


	//   ....[12]....
        /*0074*/ 	.word	0x000058e0


	//----- nvinfo : EIATTR_COOP_GROUP_MASK_REGIDS
	.align		4
.L_40:
        /*0078*/ 	.byte	0x04, 0x29
        /*007a*/ 	.short	(.L_42 - .L_41)


	//   ....[0]....
.L_41:
        /*007c*/ 	.word	0xffffffff


	//   ....[1]....
        /*0080*/ 	.word	0xffffffff


	//   ....[2]....
        /*0084*/ 	.word	0xffffffff


	//   ....[3]....
        /*0088*/ 	.word	0xffffffff


	//   ....[4]....
        /*008c*/ 	.word	0xffffffff


	//   ....[5]....
        /*0090*/ 	.word	0xffffffff


	//   ....[6]....
        /*0094*/ 	.word	0xffffffff


	//   ....[7]....
        /*0098*/ 	.word	0xffffffff


	//   ....[8]....
        /*009c*/ 	.word	0xffffffff


	//   ....[9]....
        /*00a0*/ 	.word	0xffffffff


	//   ....[10]....
        /*00a4*/ 	.word	0xffffffff


	//   ....[11]....
        /*00a8*/ 	.word	0xffffffff


	//   ....[12]....
        /*00ac*/ 	.word	0xffffffff


	//   ....[13]....
        /*00b0*/ 	.word	0xffffffff


	//----- nvinfo : EIATTR_COOP_GROUP_INSTR_OFFSETS
	.align		4
.L_42:
        /*00b4*/ 	.byte	0x04, 0x28
        /*00b6*/ 	.short	(.L_44 - .L_43)


	//   ....[0]....
.L_43:
        /*00b8*/ 	.word	0x000000b0


	//   ....[1]....
        /*00bc*/ 	.word	0x00000510


	//   ....[2]....
        /*00c0*/ 	.word	0x000007e0


	//   ....[3]....
        /*00c4*/ 	.word	0x00000970


	//   ....[4]....
        /*00c8*/ 	.word	0x00000a60


	//   ....[5]....
        /*00cc*/ 	.word	0x00000bc0


	//   ....[6]....
        /*00d0*/ 	.word	0x00000d10


	//   ....[7]....
        /*00d4*/ 	.word	0x00000f50


	//   ....[8]....
        /*00d8*/ 	.word	0x000025a0


	//   ....[9]....
        /*00dc*/ 	.word	0x00003840


	//   ....[10]....
        /*00e0*/ 	.word	0x00003d10


	//   ....[11]....
        /*00e4*/ 	.word	0x00003d40


	//   ....[12]....
        /*00e8*/ 	.word	0x00004760


	//   ....[13]....
        /*00ec*/ 	.word	0x00004970


	//----- nvinfo : EIATTR_VRC_CTA_INIT_COUNT
	.align		4
.L_44:
        /*00f0*/ 	.byte	0x02, 0x4a
        /*00f2*/ 	.byte	0x80
	.zero		1


	//----- nvinfo : EIATTR_SYSCALL_OFFSETS
	.align		4
        /*00f4*/ 	.byte	0x04, 0x46
        /*00f6*/ 	.short	(.L_46 - .L_45)


	//   ....[0]....
.L_45:
        /*00f8*/ 	.word	0x00006540


	//   ....[1]....
        /*00fc*/ 	.word	0x00006680


	//   ....[2]....
        /*0100*/ 	.word	0x00006ed0


	//   ....[3]....
        /*0104*/ 	.word	0x000084f0


	//   ....[4]....
        /*0108*/ 	.word	0x00009aa0


	//   ....[5]....
        /*010c*/ 	.word	0x0000b070


	//----- nvinfo : EIATTR_MBARRIER_INSTR_OFFSETS
	.align		4
.L_46:
        /*0110*/ 	.byte	0x04, 0x39
        /*0112*/ 	.short	(.L_48 - .L_47)


	//   ....[0]....
.L_47:
        /*0114*/ 	.word	0x00000660
        /*0118*/ 	.word	0x000000ff
        /*011c*/ 	.word	0x00000000
        /*0120*/ 	.short	0x0100
        /*0122*/ 	.byte	0x04
	.zero		1


	//   ....[1]....
        /*0124*/ 	.word	0x00000670
        /*0128*/ 	.word	0x000000ff
        /*012c*/ 	.word	0x00000058
        /*0130*/ 	.short	0x0100
        /*0132*/ 	.byte	0x04
	.zero		1


	//   ....[2]....
        /*0134*/ 	.word	0x00000680
        /*0138*/ 	.word	0x000000ff
        /*013c*/ 	.word	0x00000008
        /*0140*/ 	.short	0x0100
        /*0142*/ 	.byte	0x04
	.zero		1


	//   ....[3]....
        /*0144*/ 	.word	0x00000690
        /*0148*/ 	.word	0x000000ff
        /*014c*/ 	.word	0x00000060
        /*0150*/ 	.short	0x0100
        /*0152*/ 	.byte	0x04
	.zero		1


	//   ....[4]....
        /*0154*/ 	.word	0x000006a0
        /*0158*/ 	.word	0x000000ff
        /*015c*/ 	.word	0x00000010
        /*0160*/ 	.short	0x0100
        /*0162*/ 	.byte	0x04
	.zero		1


	//   ....[5]....
        /*0164*/ 	.word	0x000006b0
        /*0168*/ 	.word	0x000000ff
        /*016c*/ 	.word	0x00000068
        /*0170*/ 	.short	0x0100
        /*0172*/ 	.byte	0x04
	.zero		1


	//   ....[6]....
        /*0174*/ 	.word	0x000006c0
        /*0178*/ 	.word	0x000000ff
        /*017c*/ 	.word	0x00000018
        /*0180*/ 	.short	0x0100
        /*0182*/ 	.byte	0x04
	.zero		1


	//   ....[7]....
        /*0184*/ 	.word	0x000006d0
        /*0188*/ 	.word	0x000000ff
        /*018c*/ 	.word	0x00000070
        /*0190*/ 	.short	0x0100
        /*0192*/ 	.byte	0x04
	.zero		1


	//   ....[8]....
        /*0194*/ 	.word	0x000006e0
        /*0198*/ 	.word	0x000000ff
        /*019c*/ 	.word	0x00000020
        /*01a0*/ 	.short	0x0100
        /*01a2*/ 	.byte	0x04
	.zero		1


	//   ....[9]....
        /*01a4*/ 	.word	0x000006f0
        /*01a8*/ 	.word	0x000000ff
        /*01ac*/ 	.word	0x00000078
        /*01b0*/ 	.short	0x0100
        /*01b2*/ 	.byte	0x04
	.zero		1


	//   ....[10]....
        /*01b4*/ 	.word	0x00000700
        /*01b8*/ 	.word	0x000000ff
        /*01bc*/ 	.word	0x00000028
        /*01c0*/ 	.short	0x0100
        /*01c2*/ 	.byte	0x04
	.zero		1


	//   ....[11]....
        /*01c4*/ 	.word	0x00000710
        /*01c8*/ 	.word	0x000000ff
        /*01cc*/ 	.word	0x00000080
        /*01d0*/ 	.short	0x0100
        /*01d2*/ 	.byte	0x04
	.zero		1


	//   ....[12]....
        /*01d4*/ 	.word	0x00000720
        /*01d8*/ 	.word	0x000000ff
        /*01dc*/ 	.word	0x00000030
        /*01e0*/ 	.short	0x0100
        /*01e2*/ 	.byte	0x04
	.zero		1


	//   ....[13]....
        /*01e4*/ 	.word	0x00000730
        /*01e8*/ 	.word	0x000000ff
        /*01ec*/ 	.word	0x00000088
        /*01f0*/ 	.short	0x0100
        /*01f2*/ 	.byte	0x04
	.zero		1


	//   ....[14]....
        /*01f4*/ 	.word	0x00000740
        /*01f8*/ 	.word	0x000000ff
        /*01fc*/ 	.word	0x00000038
        /*0200*/ 	.short	0x0100
        /*0202*/ 	.byte	0x04
	.zero		1


	//   ....[15]....
        /*0204*/ 	.word	0x00000750
        /*0208*/ 	.word	0x000000ff
        /*020c*/ 	.word	0x00000090
        /*0210*/ 	.short	0x0100
        /*0212*/ 	.byte	0x04
	.zero		1


	//   ....[16]....
        /*0214*/ 	.word	0x00000760
        /*0218*/ 	.word	0x000000ff
        /*021c*/ 	.word	0x00000040
        /*0220*/ 	.short	0x0100
        /*0222*/ 	.byte	0x04
	.zero		1


	//   ....[17]....
        /*0224*/ 	.word	0x00000770
        /*0228*/ 	.word	0x000000ff
        /*022c*/ 	.word	0x00000098
        /*0230*/ 	.short	0x0100
        /*0232*/ 	.byte	0x04
	.zero		1


	//   ....[18]....
        /*0234*/ 	.word	0x00000780
        /*0238*/ 	.word	0x000000ff
        /*023c*/ 	.word	0x00000048
        /*0240*/ 	.short	0x0100
        /*0242*/ 	.byte	0x04
	.zero		1


	//   ....[19]....
        /*0244*/ 	.word	0x00000790
        /*0248*/ 	.word	0x000000ff
        /*024c*/ 	.word	0x000000a0
        /*0250*/ 	.short	0x0100
        /*0252*/ 	.byte	0x04
	.zero		1


	//   ....[20]....
        /*0254*/ 	.word	0x000007a0
        /*0258*/ 	.word	0x000000ff
        /*025c*/ 	.word	0x00000050
        /*0260*/ 	.short	0x0100
        /*0262*/ 	.byte	0x04
	.zero		1


	//   ....[21]....
        /*0264*/ 	.word	0x000007b0
        /*0268*/ 	.word	0x000000ff
        /*026c*/ 	.word	0x000000a8
        /*0270*/ 	.short	0x0100
        /*0272*/ 	.byte	0x04
	.zero		1


	//   ....[22]....
        /*0274*/ 	.word	0x000008e0
        /*0278*/ 	.word	0x000000ff
        /*027c*/ 	.word	0x000000b0
        /*0280*/ 	.short	0x0100
        /*0282*/ 	.byte	0x04
	.zero		1


	//   ....[23]....
        /*0284*/ 	.word	0x000008f0
        /*0288*/ 	.word	0x000000ff
        /*028c*/ 	.word	0x000000d0
        /*0290*/ 	.short	0x0100
        /*0292*/ 	.byte	0x04
	.zero		1


	//   ....[24]....
        /*0294*/ 	.word	0x00000900
        /*0298*/ 	.word	0x000000ff
        /*029c*/ 	.word	0x000000b8
        /*02a0*/ 	.short	0x0100
        /*02a2*/ 	.byte	0x04
	.zero		1


	//   ....[25]....
        /*02a4*/ 	.word	0x00000910
        /*02a8*/ 	.word	0x000000ff
        /*02ac*/ 	.word	0x000000d8
        /*02b0*/ 	.short	0x0100
        /*02b2*/ 	.byte	0x04
	.zero		1


	//   ....[26]....
        /*02b4*/ 	.word	0x00000920
        /*02b8*/ 	.word	0x000000ff
        /*02bc*/ 	.word	0x000000c0
        /*02c0*/ 	.short	0x0100
        /*02c2*/ 	.byte	0x04
	.zero		1


	//   ....[27]....
        /*02c4*/ 	.word	0x00000930
        /*02c8*/ 	.word	0x000000ff
        /*02cc*/ 	.word	0x000000e0
        /*02d0*/ 	.short	0x0100
        /*02d2*/ 	.byte	0x04
	.zero		1


	//   ....[28]....
        /*02d4*/ 	.word	0x00000940
        /*02d8*/ 	.word	0x000000ff
        /*02dc*/ 	.word	0x000000c8
        /*02e0*/ 	.short	0x0100
        /*02e2*/ 	.byte	0x04
	.zero		1


	//   ....[29]....
        /*02e4*/ 	.word	0x00000950
        /*02e8*/ 	.word	0x000000ff
        /*02ec*/ 	.word	0x000000e8
        /*02f0*/ 	.short	0x0100
        /*02f2*/ 	.byte	0x04
	.zero		1


	//   ....[30]....
        /*02f4*/ 	.word	0x00000a30
        /*02f8*/ 	.word	0x000000ff
        /*02fc*/ 	.word	0x000000f0
        /*0300*/ 	.short	0x0100
        /*0302*/ 	.byte	0x06
	.zero		1


	//   ....[31]....
        /*0304*/ 	.word	0x00000a40
        /*0308*/ 	.word	0x000000ff
        /*030c*/ 	.word	0x000000f8
        /*0310*/ 	.short	0x0100
        /*0312*/ 	.byte	0x06
	.zero		1


	//   ....[32]....
        /*0314*/ 	.word	0x00000b70
        /*0318*/ 	.word	0x000000ff
        /*031c*/ 	.word	0x00000100
        /*0320*/ 	.short	0x0100
        /*0322*/ 	.byte	0x06
	.zero		1


	//   ....[33]....
        /*0324*/ 	.word	0x00000b80
        /*0328*/ 	.word	0x000000ff
        /*032c*/ 	.word	0x00000110
        /*0330*/ 	.short	0x0100
        /*0332*/ 	.byte	0x06
	.zero		1


	//   ....[34]....
        /*0334*/ 	.word	0x00000b90
        /*0338*/ 	.word	0x000000ff
        /*033c*/ 	.word	0x00000108
        /*0340*/ 	.short	0x0100
        /*0342*/ 	.byte	0x06
	.zero		1


	//   ....[35]....
        /*0344*/ 	.word	0x00000ba0
        /*0348*/ 	.word	0x000000ff
        /*034c*/ 	.word	0x00000118
        /*0350*/ 	.short	0x0100
        /*0352*/ 	.byte	0x06
	.zero		1


	//   ....[36]....
        /*0354*/ 	.word	0x00000cc0
        /*0358*/ 	.word	0x000000ff
        /*035c*/ 	.word	0x00000120
        /*0360*/ 	.short	0x0100
        /*0362*/ 	.byte	0x04
	.zero		1


	//   ....[37]....
        /*0364*/ 	.word	0x00000cd0
        /*0368*/ 	.word	0x000000ff
        /*036c*/ 	.word	0x00000130
        /*0370*/ 	.short	0x0100
        /*0372*/ 	.byte	0x04
	.zero		1


	//   ....[38]....
        /*0374*/ 	.word	0x00000ce0
        /*0378*/ 	.word	0x000000ff
        /*037c*/ 	.word	0x00000128
        /*0380*/ 	.short	0x0100
        /*0382*/ 	.byte	0x04
	.zero		1


	//   ....[39]....
        /*0384*/ 	.word	0x00000cf0
        /*0388*/ 	.word	0x000000ff
        /*038c*/ 	.word	0x00000138
        /*0390*/ 	.short	0x0100
        /*0392*/ 	.byte	0x04
	.zero		1


	//   ....[40]....
        /*0394*/ 	.word	0x00000de0
        /*0398*/ 	.word	0x000000ff
        /*039c*/ 	.word	0x00000140
        /*03a0*/ 	.short	0x0100
        /*03a2*/ 	.byte	0x04
	.zero		1


	//   ....[41]....
        /*03a4*/ 	.word	0x00000df0
        /*03a8*/ 	.word	0x000000ff
        /*03ac*/ 	.word	0x00000150
        /*03b0*/ 	.short	0x0100
        /*03b2*/ 	.byte	0x04
	.zero		1


	//   ....[42]....
        /*03b4*/ 	.word	0x00000e00
        /*03b8*/ 	.word	0x000000ff
        /*03bc*/ 	.word	0x00000148
        /*03c0*/ 	.short	0x0100
        /*03c2*/ 	.byte	0x04
	.zero		1


	//   ....[43]....
        /*03c4*/ 	.word	0x00000e10
        /*03c8*/ 	.word	0x000000ff
        /*03cc*/ 	.word	0x00000158
        /*03d0*/ 	.short	0x0100
        /*03d2*/ 	.byte	0x04
	.zero		1


	//   ....[44]....
        /*03d4*/ 	.word	0x00000f10
        /*03d8*/ 	.word	0x000000ff
        /*03dc*/ 	.word	0x00000160
        /*03e0*/ 	.short	0x0100
        /*03e2*/ 	.byte	0x06
	.zero		1


	//   ....[45]....
        /*03e4*/ 	.word	0x00001d80
        /*03e8*/ 	.word	0x00000003
        /*03ec*/ 	.word	0x00000150
        /*03f0*/ 	.short	0x010a
        /*03f2*/ 	.byte	0xff
	.zero		1


	//   ....[46]....
        /*03f4*/ 	.word	0x00001db0
        /*03f8*/ 	.word	0x00000003
        /*03fc*/ 	.word	0x00000140
        /*0400*/ 	.short	0x0101
        /*0402*/ 	.byte	0xff
	.zero		1


	//   ....[47]....
        /*0404*/ 	.word	0x00001e70
        /*0408*/ 	.word	0x000000ff
        /*040c*/ 	.word	0x00000058
        /*0410*/ 	.short	0x010a
        /*0412*/ 	.byte	0x04
	.zero		1


	//   ....[48]....
        /*0414*/ 	.word	0x00001f40
        /*0418*/ 	.word	0x000000ff
        /*041c*/ 	.word	0x00000058
        /*0420*/ 	.short	0x010a
        /*0422*/ 	.byte	0x21
	.zero		1


	//   ....[49]....
        /*0424*/ 	.word	0x000020f0
        /*0428*/ 	.word	0x000000ff
        /*042c*/ 	.word	0x00000058
        /*0430*/ 	.short	0x010a
        /*0432*/ 	.byte	0x05
	.zero		1


	//   ....[50]....
        /*0434*/ 	.word	0x00002220
        /*0438*/ 	.word	0x000000ff
        /*043c*/ 	.word	0x000000f8
        /*0440*/ 	.short	0x0101
        /*0442*/ 	.byte	0x06
	.zero		1


	//   ....[51]....
        /*0444*/ 	.word	0x00002240
        /*0448*/ 	.word	0x000000ff
        /*044c*/ 	.word	0x00000058
        /*0450*/ 	.short	0x010a
        /*0452*/ 	.byte	0x04
	.zero		1


	//   ....[52]....
        /*0454*/ 	.word	0x000022c0
        /*0458*/ 	.word	0x000000ff
        /*045c*/ 	.word	0x00000058
        /*0460*/ 	.short	0x010a
        /*0462*/ 	.byte	0x11
	.zero		1


	//   ....[53]....
        /*0464*/ 	.word	0x00002450
        /*0468*/ 	.word	0x000000ff
        /*046c*/ 	.word	0x00000058
        /*0470*/ 	.short	0x010a
        /*0472*/ 	.byte	0x05
	.zero		1


	//   ....[54]....
        /*0474*/ 	.word	0x000025d0
        /*0478*/ 	.word	0x00000003
        /*047c*/ 	.word	0x00000100
        /*0480*/ 	.short	0x010a
        /*0482*/ 	.byte	0xff
	.zero		1


	//   ....[55]....
        /*0484*/ 	.word	0x00002720
        /*0488*/ 	.word	0x00000000
        /*048c*/ 	.word	0x00000000
        /*0490*/ 	.short	0x0101
        /*0492*/ 	.byte	0xff
	.zero		1


	//   ....[56]....
        /*0494*/ 	.word	0x00002cd0
        /*0498*/ 	.word	0x000000ff
        /*049c*/ 	.word	0x00000000
        /*04a0*/ 	.short	0x010a
        /*04a2*/ 	.byte	0x04
	.zero		1


	//   ....[57]....
        /*04a4*/ 	.word	0x00002d60
        /*04a8*/ 	.word	0x000000ff
        /*04ac*/ 	.word	0x00000000
        /*04b0*/ 	.short	0x010a
        /*04b2*/ 	.byte	0x05
	.zero		1


	//   ....[58]....
        /*04b4*/ 	.word	0x00002df0
        /*04b8*/ 	.word	0x000000ff
        /*04bc*/ 	.word	0x00000000
        /*04c0*/ 	.short	0x010a
        /*04c2*/ 	.byte	0x05
	.zero		1


	//   ....[59]....
        /*04c4*/ 	.word	0x00002e80
        /*04c8*/ 	.word	0x000000ff
        /*04cc*/ 	.word	0x00000000
        /*04d0*/ 	.short	0x010a
        /*04d2*/ 	.byte	0x05
	.zero		1


	//   ....[60]....
        /*04d4*/ 	.word	0x00002f10
        /*04d8*/ 	.word	0x000000ff
        /*04dc*/ 	.word	0x00000000
        /*04e0*/ 	.short	0x010a
        /*04e2*/ 	.byte	0x05
	.zero		1


	//   ....[61]....
        /*04e4*/ 	.word	0x00002fa0
        /*04e8*/ 	.word	0x000000ff
        /*04ec*/ 	.word	0x00000000
        /*04f0*/ 	.short	0x010a
        /*04f2*/ 	.byte	0x05
	.zero		1


	//   ....[62]....
        /*04f4*/ 	.word	0x00003030
        /*04f8*/ 	.word	0x000000ff
        /*04fc*/ 	.word	0x00000000
        /*0500*/ 	.short	0x010a
        /*0502*/ 	.byte	0x05
	.zero		1


	//   ....[63]....
        /*0504*/ 	.word	0x000030c0
        /*0508*/ 	.word	0x000000ff
        /*050c*/ 	.word	0x00000000
        /*0510*/ 	.short	0x010a
        /*0512*/ 	.byte	0x05
	.zero		1


	//   ....[64]....
        /*0514*/ 	.word	0x00003150
        /*0518*/ 	.word	0x000000ff
        /*051c*/ 	.word	0x00000000
        /*0520*/ 	.short	0x010a
        /*0522*/ 	.byte	0x05
	.zero		1


	//   ....[65]....
        /*0524*/ 	.word	0x000031e0
        /*0528*/ 	.word	0x000000ff
        /*052c*/ 	.word	0x00000000
        /*0530*/ 	.short	0x010a
        /*0532*/ 	.byte	0x05
	.zero		1


	//   ....[66]....
        /*0534*/ 	.word	0x00003280
        /*0538*/ 	.word	0x00000000
        /*053c*/ 	.word	0x00000000
        /*0540*/ 	.short	0x010a
        /*0542*/ 	.byte	0xff
	.zero		1


	//   ....[67]....
        /*0544*/ 	.word	0x000033a0
        /*0548*/ 	.word	0x00000002
        /*054c*/ 	.word	0x00000140
        /*0550*/ 	.short	0x010a
        /*0552*/ 	.byte	0xff
	.zero		1


	//   ....[68]....
        /*0554*/ 	.word	0x00003400
        /*0558*/ 	.word	0x00000004
        /*055c*/ 	.word	0x00000000
        /*0560*/ 	.short	0x0101
        /*0562*/ 	.byte	0xff
	.zero		1


	//   ....[69]....
        /*0564*/ 	.word	0x00003420
        /*0568*/ 	.word	0x000000ff
        /*056c*/ 	.word	0x00000110
        /*0570*/ 	.short	0x010a
        /*0572*/ 	.byte	0x04
	.zero		1


	//   ....[70]....
        /*0574*/ 	.word	0x00003540
        /*0578*/ 	.word	0x00000002
        /*057c*/ 	.word	0x00000100
        /*0580*/ 	.short	0x010a
        /*0582*/ 	.byte	0xff
	.zero		1


	//   ....[71]....
        /*0584*/ 	.word	0x00003650
        /*0588*/ 	.word	0x00000002
        /*058c*/ 	.word	0x00000000
        /*0590*/ 	.short	0x0101
        /*0592*/ 	.byte	0xff
	.zero		1


	//   ....[72]....
        /*0594*/ 	.word	0x000036e0
        /*0598*/ 	.word	0x000000ff
        /*059c*/ 	.word	0x00000110
        /*05a0*/ 	.short	0x0106
        /*05a2*/ 	.byte	0x04
	.zero		1


	//   ....[73]....
        /*05a4*/ 	.word	0x00003700
        /*05a8*/ 	.word	0x000000ff
        /*05ac*/ 	.word	0x00000110
        /*05b0*/ 	.short	0x010a
        /*05b2*/ 	.byte	0x04
	.zero		1


	//   ....[74]....
        /*05b4*/ 	.word	0x00003790
        /*05b8*/ 	.word	0x000000ff
        /*05bc*/ 	.word	0x00000110
        /*05c0*/ 	.short	0x0106
        /*05c2*/ 	.byte	0x07
	.zero		1


	//   ....[75]....
        /*05c4*/ 	.word	0x000037d0
        /*05c8*/ 	.word	0x00000000
        /*05cc*/ 	.word	0x00000110
        /*05d0*/ 	.short	0x010a
        /*05d2*/ 	.byte	0xff
	.zero		1


	//   ....[76]....
        /*05d4*/ 	.word	0x00003a10
        /*05d8*/ 	.word	0x000000ff
        /*05dc*/ 	.word	0x00000008
        /*05e0*/ 	.short	0x010a
        /*05e2*/ 	.byte	0x05
	.zero		1


	//   ....[77]....
        /*05e4*/ 	.word	0x00003a30
        /*05e8*/ 	.word	0x000000ff
        /*05ec*/ 	.word	0x00000008
        /*05f0*/ 	.short	0x010a
        /*05f2*/ 	.byte	0x05
	.zero		1


	//   ....[78]....
        /*05f4*/ 	.word	0x00003bc0
        /*05f8*/ 	.word	0x000000ff
        /*05fc*/ 	.word	0x00000008
        /*0600*/ 	.short	0x010a
        /*0602*/ 	.byte	0x05
	.zero		1


	//   ....[79]....
        /*0604*/ 	.word	0x00003be0
        /*0608*/ 	.word	0x000000ff
        /*060c*/ 	.word	0x00000008
        /*0610*/ 	.short	0x010a
        /*0612*/ 	.byte	0x05
	.zero		1


	//   ....[80]....
        /*0614*/ 	.word	0x00003ca0
        /*0618*/ 	.word	0x000000ff
        /*061c*/ 	.word	0x00000000
        /*0620*/ 	.short	0x0101
        /*0622*/ 	.byte	0x04
	.zero		1


	//   ....[81]....
        /*0624*/ 	.word	0x00003fa0
        /*0628*/ 	.word	0x00000000
        /*062c*/ 	.word	0x00000100
        /*0630*/ 	.short	0x010a
        /*0632*/ 	.byte	0xff
	.zero		1


	//   ....[82]....
        /*0634*/ 	.word	0x00004060
        /*0638*/ 	.word	0x00000000
        /*063c*/ 	.word	0x00000000
        /*0640*/ 	.short	0x0101
        /*0642*/ 	.byte	0xff
	.zero		1


	//   ....[83]....
        /*0644*/ 	.word	0x00004120
        /*0648*/ 	.word	0x000000ff
        /*064c*/ 	.word	0x00000000
        /*0650*/ 	.short	0x010a
        /*0652*/ 	.byte	0x04
	.zero		1


	//   ....[84]....
        /*0654*/ 	.word	0x00004130
        /*0658*/ 	.word	0x000000ff
        /*065c*/ 	.word	0x00000130
        /*0660*/ 	.short	0x010a
        /*0662*/ 	.byte	0x17
	.zero		1


	//   ....[85]....
        /*0664*/ 	.word	0x000041e0
        /*0668*/ 	.word	0x000000ff
        /*066c*/ 	.word	0x00000000
        /*0670*/ 	.short	0x010a
        /*0672*/ 	.byte	0x05
	.zero		1


	//   ....[86]....
        /*0674*/ 	.word	0x00004320
        /*0678*/ 	.word	0x000000ff
        /*067c*/ 	.word	0x00000000
        /*0680*/ 	.short	0x010a
        /*0682*/ 	.byte	0x04
	.zero		1


	//   ....[87]....
        /*0684*/ 	.word	0x00004570
        /*0688*/ 	.word	0x000000ff
        /*068c*/ 	.word	0x00000000
        /*0690*/ 	.short	0x010a
        /*0692*/ 	.byte	0x04
	.zero		1


	//   ....[88]....
        /*0694*/ 	.word	0x00004610
        /*0698*/ 	.word	0x00000000
        /*069c*/ 	.word	0x00000000
        /*06a0*/ 	.short	0x010a
        /*06a2*/ 	.byte	0xff
	.zero		1


	//   ....[89]....
        /*06a4*/ 	.word	0x00004650
        /*06a8*/ 	.word	0x00000000
        /*06ac*/ 	.word	0x00000000
        /*06b0*/ 	.short	0x010a
        /*06b2*/ 	.byte	0xff
	.zero		1


	//   ....[90]....
        /*06b4*/ 	.word	0x000046c0
        /*06b8*/ 	.word	0x000000ff
        /*06bc*/ 	.word	0x00000000
        /*06c0*/ 	.short	0x0101
        /*06c2*/ 	.byte	0x04
	.zero		1


	//   ....[91]....
        /*06c4*/ 	.word	0x00004700
        /*06c8*/ 	.word	0x000000ff
        /*06cc*/ 	.word	0x00000160
        /*06d0*/ 	.short	0x010a
        /*06d2*/ 	.byte	0x11
	.zero		1


	//   ....[92]....
        /*06d4*/ 	.word	0x00004750
        /*06d8*/ 	.word	0x000000ff
        /*06dc*/ 	.word	0x00000000
        /*06e0*/ 	.short	0x0101
        /*06e2*/ 	.byte	0x04
	.zero		1


	//   ....[93]....
        /*06e4*/ 	.word	0x00004bf0
        /*06e8*/ 	.word	0x0000000c
        /*06ec*/ 	.word	0x00000100
        /*06f0*/ 	.short	0x010a
        /*06f2*/ 	.byte	0xff
	.zero		1


	//   ....[94]....
        /*06f4*/ 	.word	0x00004d60
        /*06f8*/ 	.word	0x00000000
        /*06fc*/ 	.word	0x00000000
        /*0700*/ 	.short	0x0101
        /*0702*/ 	.byte	0xff
	.zero		1


	//   ....[95]....
        /*0704*/ 	.word	0x000051f0
        /*0708*/ 	.word	0x000000ff
        /*070c*/ 	.word	0x000000f8
        /*0710*/ 	.short	0x010a
        /*0712*/ 	.byte	0x15
	.zero		1


	//   ....[96]....
        /*0714*/ 	.word	0x00005370
        /*0718*/ 	.word	0x000000ff
        /*071c*/ 	.word	0x000000d0
        /*0720*/ 	.short	0x010a
        /*0722*/ 	.byte	0x15
	.zero		1


	//   ....[97]....
        /*0724*/ 	.word	0x000054f0
        /*0728*/ 	.word	0x000000ff
        /*072c*/ 	.word	0x000000b0
        /*0730*/ 	.short	0x010b
        /*0732*/ 	.byte	0x15
	.zero		1


	//   ....[98]....
        /*0734*/ 	.word	0x00005500
        /*0738*/ 	.word	0x000000ff
        /*073c*/ 	.word	0x00000000
        /*0740*/ 	.short	0x0101
        /*0742*/ 	.byte	0x06
	.zero		1


	//   ....[99]....
        /*0744*/ 	.word	0x00005510
        /*0748*/ 	.word	0x000000ff
        /*074c*/ 	.word	0x000000d8
        /*0750*/ 	.short	0x010a
        /*0752*/ 	.byte	0x15
	.zero		1


	//   ....[100]....
        /*0754*/ 	.word	0x00005670
        /*0758*/ 	.word	0x000000ff
        /*075c*/ 	.word	0x000000b8
        /*0760*/ 	.short	0x010b
        /*0762*/ 	.byte	0x15
	.zero		1


	//   ....[101]....
        /*0764*/ 	.word	0x00005680
        /*0768*/ 	.word	0x000000ff
        /*076c*/ 	.word	0x00000000
        /*0770*/ 	.short	0x0101
        /*0772*/ 	.byte	0x06
	.zero		1


	//   ....[102]....
        /*0774*/ 	.word	0x00005690
        /*0778*/ 	.word	0x000000ff
        /*077c*/ 	.word	0x000000e0
        /*0780*/ 	.short	0x010a
        /*0782*/ 	.byte	0x15
	.zero		1


	//   ....[103]....
        /*0784*/ 	.word	0x000057e0
        /*0788*/ 	.word	0x000000ff
        /*078c*/ 	.word	0x000000c0
        /*0790*/ 	.short	0x010b
        /*0792*/ 	.byte	0x15
	.zero		1


	//   ....[104]....
        /*0794*/ 	.word	0x000057f0
        /*0798*/ 	.word	0x000000ff
        /*079c*/ 	.word	0x00000000
        /*07a0*/ 	.short	0x0101
        /*07a2*/ 	.byte	0x06
	.zero		1


	//   ....[105]....
        /*07a4*/ 	.word	0x00005800
        /*07a8*/ 	.word	0x000000ff
        /*07ac*/ 	.word	0x000000e8
        /*07b0*/ 	.short	0x010a
        /*07b2*/ 	.byte	0x15
	.zero		1


	//   ....[106]....
        /*07b4*/ 	.word	0x000059f0
        /*07b8*/ 	.word	0x000000ff
        /*07bc*/ 	.word	0x000000c8
        /*07c0*/ 	.short	0x010b
        /*07c2*/ 	.byte	0x15
	.zero		1


	//   ....[107]....
        /*07c4*/ 	.word	0x00005a00
        /*07c8*/ 	.word	0x000000ff
        /*07cc*/ 	.word	0x00000000
        /*07d0*/ 	.short	0x0101
        /*07d2*/ 	.byte	0x25
	.zero		1


	//   ....[108]....
        /*07d4*/ 	.word	0x00005a30
        /*07d8*/ 	.word	0x000000ff
        /*07dc*/ 	.word	0x000000d0
        /*07e0*/ 	.short	0x010a
        /*07e2*/ 	.byte	0x15
	.zero		1


	//   ....[109]....
        /*07e4*/ 	.word	0x00005a50
        /*07e8*/ 	.word	0x000000ff
        /*07ec*/ 	.word	0x000000d8
        /*07f0*/ 	.short	0x010a
        /*07f2*/ 	.byte	0x15
	.zero		1


	//   ....[110]....
        /*07f4*/ 	.word	0x00005a70
        /*07f8*/ 	.word	0x000000ff
        /*07fc*/ 	.word	0x000000e0
        /*0800*/ 	.short	0x010a
        /*0802*/ 	.byte	0x15
	.zero		1


	//   ....[111]....
        /*0804*/ 	.word	0x00005ab0
        /*0808*/ 	.word	0x00000000
        /*080c*/ 	.word	0x000000e8
        /*0810*/ 	.short	0x010a
        /*0812*/ 	.byte	0xff
	.zero		1


	//   ....[112]....
        /*0814*/ 	.word	0x00005de0
        /*0818*/ 	.word	0x00000003
        /*081c*/ 	.word	0x00000100
        /*0820*/ 	.short	0x010a
        /*0822*/ 	.byte	0xff
	.zero		1


	//   ....[113]....
        /*0824*/ 	.word	0x00005f60
        /*0828*/ 	.word	0x00000000
        /*082c*/ 	.word	0x00000000
        /*0830*/ 	.short	0x0101
        /*0832*/ 	.byte	0xff
	.zero		1


	//   ....[114]....
        /*0834*/ 	.word	0x00006a90
        /*0838*/ 	.word	0x00000003
        /*083c*/ 	.word	0x000000b0
        /*0840*/ 	.short	0x010a
        /*0842*/ 	.byte	0xff
	.zero		1


	//   ....[115]....
        /*0844*/ 	.word	0x00006ab0
        /*0848*/ 	.word	0x000000a5
        /*084c*/ 	.word	0x00000120
        /*0850*/ 	.short	0x010a
        /*0852*/ 	.byte	0xff
	.zero		1


	//   ....[116]....
        /*0854*/ 	.word	0x00006be0
        /*0858*/ 	.word	0x00000003
        /*085c*/ 	.word	0x000000b0
        /*0860*/ 	.short	0x010a
        /*0862*/ 	.byte	0xff
	.zero		1


	//   ....[117]....
        /*0864*/ 	.word	0x00006d20
        /*0868*/ 	.word	0x00000000
        /*086c*/ 	.word	0x00000000
        /*0870*/ 	.short	0x0101
        /*0872*/ 	.byte	0xff
	.zero		1


	//   ....[118]....
        /*0874*/ 	.word	0x00006da0
        /*0878*/ 	.word	0x000000a5
        /*087c*/ 	.word	0x00000120
        /*0880*/ 	.short	0x010a
        /*0882*/ 	.byte	0xff
	.zero		1


	//   ....[119]....
        /*0884*/ 	.word	0x00008150
        /*0888*/ 	.word	0x000000bf
        /*088c*/ 	.word	0x000000b0
        /*0890*/ 	.short	0x010a
        /*0892*/ 	.byte	0xff
	.zero		1


	//   ....[120]....
        /*0894*/ 	.word	0x00008220
        /*0898*/ 	.word	0x000000bf
        /*089c*/ 	.word	0x000000b0
        /*08a0*/ 	.short	0x010a
        /*08a2*/ 	.byte	0xff
	.zero		1


	//   ....[121]....
        /*08a4*/ 	.word	0x00008360
        /*08a8*/ 	.word	0x00000000
        /*08ac*/ 	.word	0x00000000
        /*08b0*/ 	.short	0x0101
        /*08b2*/ 	.byte	0xff
	.zero		1


	//   ....[122]....
        /*08b4*/ 	.word	0x00009700
        /*08b8*/ 	.word	0x00000000
        /*08bc*/ 	.word	0x000000b0
        /*08c0*/ 	.short	0x010a
        /*08c2*/ 	.byte	0xff
	.zero		1


	//   ....[123]....
        /*08c4*/ 	.word	0x000097d0
        /*08c8*/ 	.word	0x00000000
        /*08cc*/ 	.word	0x000000b0
        /*08d0*/ 	.short	0x010a
        /*08d2*/ 	.byte	0xff
	.zero		1


	//   ....[124]....
        /*08d4*/ 	.word	0x00009910
        /*08d8*/ 	.word	0x00000000
        /*08dc*/ 	.word	0x00000000
        /*08e0*/ 	.short	0x0101
        /*08e2*/ 	.byte	0xff
	.zero		1


	//   ....[125]....
        /*08e4*/ 	.word	0x0000ace0
        /*08e8*/ 	.word	0x00000000
        /*08ec*/ 	.word	0x000000b0
        /*08f0*/ 	.short	0x010a
        /*08f2*/ 	.byte	0xff
	.zero		1


	//   ....[126]....
        /*08f4*/ 	.word	0x0000adb0
        /*08f8*/ 	.word	0x00000000
        /*08fc*/ 	.word	0x000000b0
        /*0900*/ 	.short	0x010a
        /*0902*/ 	.byte	0xff
	.zero		1


	//   ....[127]....
        /*0904*/ 	.word	0x0000aef0
        /*0908*/ 	.word	0x00000000
        /*090c*/ 	.word	0x00000000
        /*0910*/ 	.short	0x0101
        /*0912*/ 	.byte	0xff
	.zero		1


	//   ....[128]....
        /*0914*/ 	.word	0x0000b320
        /*0918*/ 	.word	0x000000a5
        /*091c*/ 	.word	0x00000000
        /*0920*/ 	.short	0x0101
        /*0922*/ 	.byte	0xff
	.zero		1


	//   ....[129]....
        /*0924*/ 	.word	0x0000c380
        /*0928*/ 	.word	0x00000003
        /*092c*/ 	.word	0x00000150
        /*0930*/ 	.short	0x010a
        /*0932*/ 	.byte	0xff
	.zero		1


	//   ....[130]....
        /*0934*/ 	.word	0x0000c3e0
        /*0938*/ 	.word	0x00000000
        /*093c*/ 	.word	0x00000058
        /*0940*/ 	.short	0x010a
        /*0942*/ 	.byte	0xff
	.zero		1


	//   ....[131]....
        /*0944*/ 	.word	0x0000c440
        /*0948*/ 	.word	0x00000000
        /*094c*/ 	.word	0x00000058
        /*0950*/ 	.short	0x010a
        /*0952*/ 	.byte	0xff
	.zero		1


	//   ....[132]....
        /*0954*/ 	.word	0x0000c490
        /*0958*/ 	.word	0x00000003
        /*095c*/ 	.word	0x00000100
        /*0960*/ 	.short	0x010a
        /*0962*/ 	.byte	0xff
	.zero		1


	//   ....[133]....
        /*0964*/ 	.word	0x0000c4f0
        /*0968*/ 	.word	0x00000000
        /*096c*/ 	.word	0x00000000
        /*0970*/ 	.short	0x010a
        /*0972*/ 	.byte	0xff
	.zero		1


	//   ....[134]....
        /*0974*/ 	.word	0x0000c550
        /*0978*/ 	.word	0x00000000
        /*097c*/ 	.word	0x00000000
        /*0980*/ 	.short	0x010a
        /*0982*/ 	.byte	0xff
	.zero		1


	//   ....[135]....
        /*0984*/ 	.word	0x0000c5b0
        /*0988*/ 	.word	0x00000000
        /*098c*/ 	.word	0x00000000
        /*0990*/ 	.short	0x010a
        /*0992*/ 	.byte	0xff
	.zero		1


	//   ....[136]....
        /*0994*/ 	.word	0x0000c610
        /*0998*/ 	.word	0x00000000
        /*099c*/ 	.word	0x00000000
        /*09a0*/ 	.short	0x010a
        /*09a2*/ 	.byte	0xff
	.zero		1


	//   ....[137]....
        /*09a4*/ 	.word	0x0000c670
        /*09a8*/ 	.word	0x00000000
        /*09ac*/ 	.word	0x00000000
        /*09b0*/ 	.short	0x010a
        /*09b2*/ 	.byte	0xff
	.zero		1


	//   ....[138]....
        /*09b4*/ 	.word	0x0000c6d0
        /*09b8*/ 	.word	0x00000000
        /*09bc*/ 	.word	0x00000000
        /*09c0*/ 	.short	0x010a
        /*09c2*/ 	.byte	0xff
	.zero		1


	//   ....[139]....
        /*09c4*/ 	.word	0x0000c730
        /*09c8*/ 	.word	0x00000000
        /*09cc*/ 	.word	0x00000000
        /*09d0*/ 	.short	0x010a
        /*09d2*/ 	.byte	0xff
	.zero		1


	//   ....[140]....
        /*09d4*/ 	.word	0x0000c790
        /*09d8*/ 	.word	0x00000000
        /*09dc*/ 	.word	0x00000000
        /*09e0*/ 	.short	0x010a
        /*09e2*/ 	.byte	0xff
	.zero		1


	//   ....[141]....
        /*09e4*/ 	.word	0x0000c7f0
        /*09e8*/ 	.word	0x00000000
        /*09ec*/ 	.word	0x00000000
        /*09f0*/ 	.short	0x010a
        /*09f2*/ 	.byte	0xff
	.zero		1


	//   ....[142]....
        /*09f4*/ 	.word	0x0000c850
        /*09f8*/ 	.word	0x00000000
        /*09fc*/ 	.word	0x00000000
        /*0a00*/ 	.short	0x010a
        /*0a02*/ 	.byte	0xff
	.zero		1


	//   ....[143]....
        /*0a04*/ 	.word	0x0000c8a0
        /*0a08*/ 	.word	0x00000002
        /*0a0c*/ 	.word	0x00000140
        /*0a10*/ 	.short	0x010a
        /*0a12*/ 	.byte	0xff
	.zero		1


	//   ....[144]....
        /*0a14*/ 	.word	0x0000c900
        /*0a18*/ 	.word	0x00000002
        /*0a1c*/ 	.word	0x00000110
        /*0a20*/ 	.short	0x010a
        /*0a22*/ 	.byte	0xff
	.zero		1


	//   ....[145]....
        /*0a24*/ 	.word	0x0000c950
        /*0a28*/ 	.word	0x00000002
        /*0a2c*/ 	.word	0x00000100
        /*0a30*/ 	.short	0x010a
        /*0a32*/ 	.byte	0xff
	.zero		1


	//   ....[146]....
        /*0a34*/ 	.word	0x0000c9b0
        /*0a38*/ 	.word	0x00000000
        /*0a3c*/ 	.word	0x00000110
        /*0a40*/ 	.short	0x010a
        /*0a42*/ 	.byte	0xff
	.zero		1


	//   ....[147]....
        /*0a44*/ 	.word	0x0000ca10
        /*0a48*/ 	.word	0x00000000
        /*0a4c*/ 	.word	0x00000008
        /*0a50*/ 	.short	0x010a
        /*0a52*/ 	.byte	0xff
	.zero		1


	//   ....[148]....
        /*0a54*/ 	.word	0x0000cb00
        /*0a58*/ 	.word	0x00000000
        /*0a5c*/ 	.word	0x00000008
        /*0a60*/ 	.short	0x010a
        /*0a62*/ 	.byte	0xff
	.zero		1


	//   ....[149]....
        /*0a64*/ 	.word	0x0000cb50
        /*0a68*/ 	.word	0x00000000
        /*0a6c*/ 	.word	0x00000100
        /*0a70*/ 	.short	0x010a
        /*0a72*/ 	.byte	0xff
	.zero		1


	//   ....[150]....
        /*0a74*/ 	.word	0x0000cbb0
        /*0a78*/ 	.word	0x00000000
        /*0a7c*/ 	.word	0x00000130
        /*0a80*/ 	.short	0x010a
        /*0a82*/ 	.byte	0xff
	.zero		1


	//   ....[151]....
        /*0a84*/ 	.word	0x0000cc10
        /*0a88*/ 	.word	0x00000000
        /*0a8c*/ 	.word	0x00000000
        /*0a90*/ 	.short	0x010a
        /*0a92*/ 	.byte	0xff
	.zero		1


	//   ....[152]....
        /*0a94*/ 	.word	0x0000cc70
        /*0a98*/ 	.word	0x00000000
        /*0a9c*/ 	.word	0x00000000
        /*0aa0*/ 	.short	0x010a
        /*0aa2*/ 	.byte	0xff
	.zero		1


	//   ....[153]....
        /*0aa4*/ 	.word	0x0000ccd0
        /*0aa8*/ 	.word	0x00000000
        /*0aac*/ 	.word	0x00000160
        /*0ab0*/ 	.short	0x010a
        /*0ab2*/ 	.byte	0xff
	.zero		1


	//   ....[154]....
        /*0ab4*/ 	.word	0x0000cd20
        /*0ab8*/ 	.word	0x0000000c
        /*0abc*/ 	.word	0x00000100
        /*0ac0*/ 	.short	0x010a
        /*0ac2*/ 	.byte	0xff
	.zero		1


	//   ....[155]....
        /*0ac4*/ 	.word	0x0000cd80
        /*0ac8*/ 	.word	0x00000000
        /*0acc*/ 	.word	0x000000f8
        /*0ad0*/ 	.short	0x010a
        /*0ad2*/ 	.byte	0xff
	.zero		1


	//   ....[156]....
        /*0ad4*/ 	.word	0x0000cde0
        /*0ad8*/ 	.word	0x00000000
        /*0adc*/ 	.word	0x000000d0
        /*0ae0*/ 	.short	0x010a
        /*0ae2*/ 	.byte	0xff
	.zero		1


	//   ....[157]....
        /*0ae4*/ 	.word	0x0000ce40
        /*0ae8*/ 	.word	0x00000000
        /*0aec*/ 	.word	0x000000d8
        /*0af0*/ 	.short	0x010a
        /*0af2*/ 	.byte	0xff
	.zero		1


	//   ....[158]....
        /*0af4*/ 	.word	0x0000cea0
        /*0af8*/ 	.word	0x00000000
        /*0afc*/ 	.word	0x000000e0
        /*0b00*/ 	.short	0x010a
        /*0b02*/ 	.byte	0xff
	.zero		1


	//   ....[159]....
        /*0b04*/ 	.word	0x0000cf00
        /*0b08*/ 	.word	0x00000000
        /*0b0c*/ 	.word	0x000000e8
        /*0b10*/ 	.short	0x010a
        /*0b12*/ 	.byte	0xff
	.zero		1


	//   ....[160]....
        /*0b14*/ 	.word	0x0000cf60
        /*0b18*/ 	.word	0x00000000
        /*0b1c*/ 	.word	0x000000d0
        /*0b20*/ 	.short	0x010a
        /*0b22*/ 	.byte	0xff
	.zero		1


	//   ....[161]....
        /*0b24*/ 	.word	0x0000cfc0
        /*0b28*/ 	.word	0x00000000
        /*0b2c*/ 	.word	0x000000d8
        /*0b30*/ 	.short	0x010a
        /*0b32*/ 	.byte	0xff
	.zero		1


	//   ....[162]....
        /*0b34*/ 	.word	0x0000d020
        /*0b38*/ 	.word	0x00000000
        /*0b3c*/ 	.word	0x000000e0
        /*0b40*/ 	.short	0x010a
        /*0b42*/ 	.byte	0xff
	.zero		1


	//   ....[163]....
        /*0b44*/ 	.word	0x0000d070
        /*0b48*/ 	.word	0x00000003
        /*0b4c*/ 	.word	0x00000100
        /*0b50*/ 	.short	0x010a
        /*0b52*/ 	.byte	0xff
	.zero		1


	//   ....[164]....
        /*0b54*/ 	.word	0x0000d0c0
        /*0b58*/ 	.word	0x00000003
        /*0b5c*/ 	.word	0x000000b0
        /*0b60*/ 	.short	0x010a
        /*0b62*/ 	.byte	0xff
	.zero		1


	//   ....[165]....
        /*0b64*/ 	.word	0x0000d110
        /*0b68*/ 	.word	0x000000a5
        /*0b6c*/ 	.word	0x00000120
        /*0b70*/ 	.short	0x010a
        /*0b72*/ 	.byte	0xff
	.zero		1


	//   ....[166]....
        /*0b74*/ 	.word	0x0000d160
        /*0b78*/ 	.word	0x000000bf
        /*0b7c*/ 	.word	0x000000b0
        /*0b80*/ 	.short	0x010a
        /*0b82*/ 	.byte	0xff
	.zero		1


	//   ....[167]....
        /*0b84*/ 	.word	0x0000d1b0
        /*0b88*/ 	.word	0x00000000
        /*0b8c*/ 	.word	0x000000b0
        /*0b90*/ 	.short	0x010a
        /*0b92*/ 	.byte	0xff
	.zero		1


	//   ....[168]....
        /*0b94*/ 	.word	0x0000d200
        /*0b98*/ 	.word	0x00000000
        /*0b9c*/ 	.word	0x000000b0
        /*0ba0*/ 	.short	0x010a
        /*0ba2*/ 	.byte	0xff
	.zero		1


	//----- nvinfo : EIATTR_NUM_MBARRIERS
	.align		4
.L_48:
        /*0ba4*/ 	.byte	0x03, 0x38
        /*0ba6*/ 	.short	0x002d


	//----- nvinfo : EIATTR_EXIT_INSTR_OFFSETS
	.align		4
        /*0ba8*/ 	.byte	0x04, 0x1c
        /*0baa*/ 	.short	(.L_50 - .L_49)


	//   ....[0]....
.L_49:
        /*0bac*/ 	.word	0x000032b0


	//   ....[1]....
        /*0bb0*/ 	.word	0x000037a0


	//   ....[2]....
        /*0bb4*/ 	.word	0x00003800


	//   ....[3]....
        /*0bb8*/ 	.word	0x00004980


	//   ....[4]....
        /*0bbc*/ 	.word	0x00005ae0


	//   ....[5]....
        /*0bc0*/ 	.word	0x00005b20


	//   ....[6]....
        /*0bc4*/ 	.word	0x0000c370


	//----- nvinfo : EIATTR_MAX_THREADS
	.align		4
.L_50:
        /*0bc8*/ 	.byte	0x04, 0x05
        /*0bca*/ 	.short	(.L_52 - .L_51)
.L_51:
        /*0bcc*/ 	.word	0x00000100
        /*0bd0*/ 	.word	0x00000001
        /*0bd4*/ 	.word	0x00000001


	//----- nvinfo : EIATTR_CRS_STACK_SIZE
	.align		4
.L_52:
        /*0bd8*/ 	.byte	0x04, 0x1e
        /*0bda*/ 	.short	(.L_54 - .L_53)
.L_53:
        /*0bdc*/ 	.word	0x00000000


	//----- nvinfo : EIATTR_CBANK_PARAM_SIZE
	.align		4
.L_54:
        /*0be0*/ 	.byte	0x03, 0x19
        /*0be2*/ 	.short	0x0800


	//----- nvinfo : EIATTR_PARAM_CBANK
	.align		4
        /*0be4*/ 	.byte	0x04, 0x0a
        /*0be6*/ 	.short	(.L_56 - .L_55)
	.align		4
.L_55:
        /*0be8*/ 	.word	index@(.nv.constant0._ZN7cutlass13device_kernelINS_4gemm6kernel13GemmUniversalIN4cute5tupleIJiiiiEEENS1_10collective13CollectiveMmaINS1_35MainloopSm100TmaUmmaWarpSpecializedILi11ELi2ELi2ENS5_IJNS4_1CILi4EEESB_NSA_ILi1EEEEEEEENS5_IJNSA_ILi256EEESF_NSA_ILi64EEEEEENS_12float_e4m3_tENS5_IJlSC_lEEESI_SJ_NS4_8TiledMMAINS4_8MMA_AtomIJNS4_10MMA_TraitsINS4_25SM100_MMA_F8F6F4_2x1SM_SSEJSI_SI_fSF_SF_NS4_17integral_constantINS4_4UMMA5MajorELSQ_0EEESR_NSO_INSP_7ScaleInELSS_0EEEST_EEEEEENS4_6LayoutINS5_IJSC_SC_SC_EEENS5_IJNSA_ILi0EEESY_SY_EEEEENS5_IJNS4_10UnderscoreES11_S11_EEEEENS4_28SM100_TMA_2SM_LOAD_MULTICASTENS4_14ComposedLayoutINS4_7SwizzleILi2ELi4ELi3EEENS4_18smem_ptr_flag_bitsILi8EEENSW_INS5_IJNSA_ILi8EEESG_EEENS5_IJSG_SC_EEEEEEEvNS4_8identityES14_S1E_vS1F_EENS_8epilogue10collective18CollectiveEpilogueINS1H_23Sm100TmaWarpSpecializedILi4ELi2ELi64ELb0ELb0EEEJNS5_IJNSA_ILi128EEESF_SG_EEENS5_IJNSW_IS1M_SC_EENSW_ISG_SC_EEEEESI_SJ_SI_SJ_NS1H_6fusion15FusionCallbacksIS1L_NS1R_17LinearCombinationISI_fSI_fLNS_15FloatRoundStyleE2EEES1N_S1Q_JEEENS4_5SM1004TMEM4LOAD26SM100_TMEM_LOAD_32dp32b64xENS4_13SM90_TMA_LOADES1E_NS4_39AutoVectorizingCopyWithAssumedAlignmentILi128EEENS4_14SM90_TMA_STOREES1E_S23_S23_EEEvvEEEEvNT_6ParamsE)
        /*0bec*/ 	.short	0x0380
        /*0bee*/ 	.short	0x0800


	//----- nvinfo : EIATTR_SW_WAR
	.align		4
.L_56:
        /*0bf0*/ 	.byte	0x04, 0x36
        /*0bf2*/ 	.short	(.L_58 - .L_57)
.L_57:
        /*0bf4*/ 	.word	0x00000008
.L_58:


//--------------------- .nv.callgraph             --------------------------
	.section	.nv.callgraph,"",@"SHT_CUDA_CALLGRAPH"
	.align	4
	.sectionentsize	8
	.align		4
        /*0000*/ 	.word	0x00000000
	.align		4
        /*0004*/ 	.word	0xffffffff
	.align		4
        /*0008*/ 	.word	index@(_ZN7cutlass13device_kernelINS_4gemm6kernel13GemmUniversalIN4cute5tupleIJiiiiEEENS1_10collective13CollectiveMmaINS1_35MainloopSm100TmaUmmaWarpSpecializedILi11ELi2ELi2ENS5_IJNS4_1CILi4EEESB_NSA_ILi1EEEEEEEENS5_IJNSA_ILi256EEESF_NSA_ILi64EEEEEENS_12float_e4m3_tENS5_IJlSC_lEEESI_SJ_NS4_8TiledMMAINS4_8MMA_AtomIJNS4_10MMA_TraitsINS4_25SM100_MMA_F8F6F4_2x1SM_SSEJSI_SI_fSF_SF_NS4_17integral_constantINS4_4UMMA5MajorELSQ_0EEESR_NSO_INSP_7ScaleInELSS_0EEEST_EEEEEENS4_6LayoutINS5_IJSC_SC_SC_EEENS5_IJNSA_ILi0EEESY_SY_EEEEENS5_IJNS4_10UnderscoreES11_S11_EEEEENS4_28SM100_TMA_2SM_LOAD_MULTICASTENS4_14ComposedLayoutINS4_7SwizzleILi2ELi4ELi3EEENS4_18smem_ptr_flag_bitsILi8EEENSW_INS5_IJNSA_ILi8EEESG_EEENS5_IJSG_SC_EEEEEEEvNS4_8identityES14_S1E_vS1F_EENS_8epilogue10collective18CollectiveEpilogueINS1H_23Sm100TmaWarpSpecializedILi4ELi2ELi64ELb0ELb0EEEJNS5_IJNSA_ILi128EEESF_SG_EEENS5_IJNSW_IS1M_SC_EENSW_ISG_SC_EEEEESI_SJ_SI_SJ_NS1H_6fusion15FusionCallbacksIS1L_NS1R_17LinearCombinationISI_fSI_fLNS_15FloatRoundStyleE2EEES1N_S1Q_JEEENS4_5SM1004TMEM4LOAD26SM100_TMEM_LOAD_32dp32b64xENS4_13SM90_TMA_LOADES1E_NS4_39AutoVectorizingCopyWithAssumedAlignmentILi128EEENS4_14SM90_TMA_STOREES1E_S23_S23_EEEvvEEEEvNT_6ParamsE)
	.align		4
        /*000c*/ 	.word	index@(__assertfail)
	.align		4
        /*0010*/ 	.word	0x00000000
	.align		4
        /*0014*/ 	.word	0xfffffffe
	.align		4
        /*0018*/ 	.word	0x00000000
	.align		4
        /*001c*/ 	.word	0xfffffffd
	.align		4
        /*0020*/ 	.word	0x00000000
	.align		4
        /*0024*/ 	.word	0xfffffffc


//--------------------- .nv.constant4             --------------------------
	.section	.nv.constant4,"a",@progbits
	.align	8
	.align		8
.nv.constant4:
        /*0000*/ 	.dword	__assertfail
	.align		8
        /*0008*/ 	.dword	__unnamed_1
	.align		8
        /*0010*/ 	.dword	__unnamed_2
	.align		8
        /*0018*/ 	.dword	__unnamed_3
	.align		8
        /*0020*/ 	.dword	_ZN40_INTERNAL_a7bfd9b4_4_k_cu_0fc467bb_318374cuda3std3__45__cpo5beginE
	.align		8
        /*0028*/ 	.dword	_ZN40_INTERNAL_a7bfd9b4_4_k_cu_0fc467bb_318374cuda3std3__45__cpo3endE
	.align		8
        /*0030*/ 	.dword	_ZN40_INTERNAL_a7bfd9b4_4_k_cu_0fc467bb_318374cuda3std3__45__cpo6cbeginE
	.align		8
        /*0038*/ 	.dword	_ZN40_INTERNAL_a7bfd9b4_4_k_cu_0fc467bb_318374cuda3std3__45__cpo4cendE
	.align		8
        /*0040*/ 	.dword	_ZN40_INTERNAL_a7bfd9b4_4_k_cu_0fc467bb_318374cuda3std3__442_GLOBAL__N__a7bfd9b4_4_k_cu_0fc467bb_318376ignoreE
	.align		8
        /*0048*/ 	.dword	_ZN40_INTERNAL_a7bfd9b4_4_k_cu_0fc467bb_318374cuda3std3__419piecewise_constructE
	.align		8
        /*0050*/ 	.dword	_ZN40_INTERNAL_a7bfd9b4_4_k_cu_0fc467bb_318374cuda3std3__48in_placeE
	.align		8
        /*0058*/ 	.dword	_ZN40_INTERNAL_a7bfd9b4_4_k_cu_0fc467bb_318374cuda3std6ranges3__45__cpo4swapE
	.align		8
        /*0060*/ 	.dword	_ZN40_INTERNAL_a7bfd9b4_4_k_cu_0fc467bb_318374cuda3std6ranges3__45__cpo9iter_moveE
	.align		8
        /*0068*/ 	.dword	_ZN40_INTERNAL_a7bfd9b4_4_k_cu_0fc467bb_318374cute7productE
	.align		8
        /*0070*/ 	.dword	_ZN40_INTERNAL_a7bfd9b4_4_k_cu_0fc467bb_318374cute1_E
	.align		8
        /*0078*/ 	.dword	$str$25
	.align		8
        /*0080*/ 	.dword	$str$26
	.align		8
        /*0088*/ 	.dword	$str$27
	.align		8
        /*0090*/ 	.dword	$str$28


//--------------------- .text._ZN7cutlass13device_kernelINS_4gemm6kernel13GemmUniversalIN4cute5tupleIJiiiiEEENS1_10collective13CollectiveMmaINS1_35MainloopSm100TmaUmmaWarpSpecializedILi11ELi2ELi2ENS5_IJNS4_1CILi4EEESB_NSA_ILi1EEEEEEEENS5_IJNSA_ILi256EEESF_NSA_ILi64EEEEEENS_12float_e4m3_tENS5_IJlSC_lEEESI_SJ_NS4_8TiledMMAINS4_8MMA_AtomIJNS4_10MMA_TraitsINS4_25SM100_MMA_F8F6F4_2x1SM_SSEJSI_SI_fSF_SF_NS4_17integral_constantINS4_4UMMA5MajorELSQ_0EEESR_NSO_INSP_7ScaleInELSS_0EEEST_EEEEEENS4_6LayoutINS5_IJSC_SC_SC_EEENS5_IJNSA_ILi0EEESY_SY_EEEEENS5_IJNS4_10UnderscoreES11_S11_EEEEENS4_28SM100_TMA_2SM_LOAD_MULTICASTENS4_14ComposedLayoutINS4_7SwizzleILi2ELi4ELi3EEENS4_18smem_ptr_flag_bitsILi8EEENSW_INS5_IJNSA_ILi8EEESG_EEENS5_IJSG_SC_EEEEEEEvNS4_8identityES14_S1E_vS1F_EENS_8epilogue10collective18CollectiveEpilogueINS1H_23Sm100TmaWarpSpecializedILi4ELi2ELi64ELb0ELb0EEEJNS5_IJNSA_ILi128EEESF_SG_EEENS5_IJNSW_IS1M_SC_EENSW_ISG_SC_EEEEESI_SJ_SI_SJ_NS1H_6fusion15FusionCallbacksIS1L_NS1R_17LinearCombinationISI_fSI_fLNS_15FloatRoundStyleE2EEES1N_S1Q_JEEENS4_5SM1004TMEM4LOAD26SM100_TMEM_LOAD_32dp32b64xENS4_13SM90_TMA_LOADES1E_NS4_39AutoVectorizingCopyWithAssumedAlignmentILi128EEENS4_14SM90_TMA_STOREES1E_S23_S23_EEEvvEEEEvNT_6ParamsE --------------------------
	.section	.text._ZN7cutlass13device_kernelINS_4gemm6kernel13GemmUniversalIN4cute5tupleIJiiiiEEENS1_10collective13CollectiveMmaINS1_35MainloopSm100TmaUmmaWarpSpecializedILi11ELi2ELi2ENS5_IJNS4_1CILi4EEESB_NSA_ILi1EEEEEEEENS5_IJNSA_ILi256EEESF_NSA_ILi64EEEEEENS_12float_e4m3_tENS5_IJlSC_lEEESI_SJ_NS4_8TiledMMAINS4_8MMA_AtomIJNS4_10MMA_TraitsINS4_25SM100_MMA_F8F6F4_2x1SM_SSEJSI_SI_fSF_SF_NS4_17integral_constantINS4_4UMMA5MajorELSQ_0EEESR_NSO_INSP_7ScaleInELSS_0EEEST_EEEEEENS4_6LayoutINS5_IJSC_SC_SC_EEENS5_IJNSA_ILi0EEESY_SY_EEEEENS5_IJNS4_10UnderscoreES11_S11_EEEEENS4_28SM100_TMA_2SM_LOAD_MULTICASTENS4_14ComposedLayoutINS4_7SwizzleILi2ELi4ELi3EEENS4_18smem_ptr_flag_bitsILi8EEENSW_INS5_IJNSA_ILi8EEESG_EEENS5_IJSG_SC_EEEEEEEvNS4_8identityES14_S1E_vS1F_EENS_8epilogue10collective18CollectiveEpilogueINS1H_23Sm100TmaWarpSpecializedILi4ELi2ELi64ELb0ELb0EEEJNS5_IJNSA_ILi128EEESF_SG_EEENS5_IJNSW_IS1M_SC_EENSW_ISG_SC_EEEEESI_SJ_SI_SJ_NS1H_6fusion15FusionCallbacksIS1L_NS1R_17LinearCombinationISI_fSI_fLNS_15FloatRoundStyleE2EEES1N_S1Q_JEEENS4_5SM1004TMEM4LOAD26SM100_TMEM_LOAD_32dp32b64xENS4_13SM90_TMA_LOADES1E_NS4_39AutoVectorizingCopyWithAssumedAlignmentILi128EEENS4_14SM90_TMA_STOREES1E_S23_S23_EEEvvEEEEvNT_6ParamsE,"ax",@progbits
	.align	128
.text._ZN7cutlass13device_kernelINS_4gemm6kernel13GemmUniversalIN4cute5tupleIJiiiiEEENS1_10collective13CollectiveMmaINS1_35MainloopSm100TmaUmmaWarpSpecializedILi11ELi2ELi2ENS5_IJNS4_1CILi4EEESB_NSA_ILi1EEEEEEEENS5_IJNSA_ILi256EEESF_NSA_ILi64EEEEEENS_12float_e4m3_tENS5_IJlSC_lEEESI_SJ_NS4_8TiledMMAINS4_8MMA_AtomIJNS4_10MMA_TraitsINS4_25SM100_MMA_F8F6F4_2x1SM_SSEJSI_SI_fSF_SF_NS4_17integral_constantINS4_4UMMA5MajorELSQ_0EEESR_NSO_INSP_7ScaleInELSS_0EEEST_EEEEEENS4_6LayoutINS5_IJSC_SC_SC_EEENS5_IJNSA_ILi0EEESY_SY_EEEEENS5_IJNS4_10UnderscoreES11_S11_EEEEENS4_28SM100_TMA_2SM_LOAD_MULTICASTENS4_14ComposedLayoutINS4_7SwizzleILi2ELi4ELi3EEENS4_18smem_ptr_flag_bitsILi8EEENSW_INS5_IJNSA_ILi8EEESG_EEENS5_IJSG_SC_EEEEEEEvNS4_8identityES14_S1E_vS1F_EENS_8epilogue10collective18CollectiveEpilogueINS1H_23Sm100TmaWarpSpecializedILi4ELi2ELi64ELb0ELb0EEEJNS5_IJNSA_ILi128EEESF_SG_EEENS5_IJNSW_IS1M_SC_EENSW_ISG_SC_EEEEESI_SJ_SI_SJ_NS1H_6fusion15FusionCallbacksIS1L_NS1R_17LinearCombinationISI_fSI_fLNS_15FloatRoundStyleE2EEES1N_S1Q_JEEENS4_5SM1004TMEM4LOAD26SM100_TMEM_LOAD_32dp32b64xENS4_13SM90_TMA_LOADES1E_NS4_39AutoVectorizingCopyWithAssumedAlignmentILi128EEENS4_14SM90_TMA_STOREES1E_S23_S23_EEEvvEEEEvNT_6ParamsE:
        .type           _ZN7cutlass13device_kernelINS_4gemm6kernel13GemmUniversalIN4cute5tupleIJiiiiEEENS1_10collective13CollectiveMmaINS1_35MainloopSm100TmaUmmaWarpSpecializedILi11ELi2ELi2ENS5_IJNS4_1CILi4EEESB_NSA_ILi1EEEEEEEENS5_IJNSA_ILi256EEESF_NSA_ILi64EEEEEENS_12float_e4m3_tENS5_IJlSC_lEEESI_SJ_NS4_8TiledMMAINS4_8MMA_AtomIJNS4_10MMA_TraitsINS4_25SM100_MMA_F8F6F4_2x1SM_SSEJSI_SI_fSF_SF_NS4_17integral_constantINS4_4UMMA5MajorELSQ_0EEESR_NSO_INSP_7ScaleInELSS_0EEEST_EEEEEENS4_6LayoutINS5_IJSC_SC_SC_EEENS5_IJNSA_ILi0EEESY_SY_EEEEENS5_IJNS4_10UnderscoreES11_S11_EEEEENS4_28SM100_TMA_2SM_LOAD_MULTICASTENS4_14ComposedLayoutINS4_7SwizzleILi2ELi4ELi3EEENS4_18smem_ptr_flag_bitsILi8EEENSW_INS5_IJNSA_ILi8EEESG_EEENS5_IJSG_SC_EEEEEEEvNS4_8identityES14_S1E_vS1F_EENS_8epilogue10collective18CollectiveEpilogueINS1H_23Sm100TmaWarpSpecializedILi4ELi2ELi64ELb0ELb0EEEJNS5_IJNSA_ILi128EEESF_SG_EEENS5_IJNSW_IS1M_SC_EENSW_ISG_SC_EEEEESI_SJ_SI_SJ_NS1H_6fusion15FusionCallbacksIS1L_NS1R_17LinearCombinationISI_fSI_fLNS_15FloatRoundStyleE2EEES1N_S1Q_JEEENS4_5SM1004TMEM4LOAD26SM100_TMEM_LOAD_32dp32b64xENS4_13SM90_TMA_LOADES1E_NS4_39AutoVectorizingCopyWithAssumedAlignmentILi128EEENS4_14SM90_TMA_STOREES1E_S23_S23_EEEvvEEEEvNT_6ParamsE,@function
        .size           _ZN7cutlass13device_kernelINS_4gemm6kernel13GemmUniversalIN4cute5tupleIJiiiiEEENS1_10collective13CollectiveMmaINS1_35MainloopSm100TmaUmmaWarpSpecializedILi11ELi2ELi2ENS5_IJNS4_1CILi4EEESB_NSA_ILi1EEEEEEEENS5_IJNSA_ILi256EEESF_NSA_ILi64EEEEEENS_12float_e4m3_tENS5_IJlSC_lEEESI_SJ_NS4_8TiledMMAINS4_8MMA_AtomIJNS4_10MMA_TraitsINS4_25SM100_MMA_F8F6F4_2x1SM_SSEJSI_SI_fSF_SF_NS4_17integral_constantINS4_4UMMA5MajorELSQ_0EEESR_NSO_INSP_7ScaleInELSS_0EEEST_EEEEEENS4_6LayoutINS5_IJSC_SC_SC_EEENS5_IJNSA_ILi0EEESY_SY_EEEEENS5_IJNS4_10UnderscoreES11_S11_EEEEENS4_28SM100_TMA_2SM_LOAD_MULTICASTENS4_14ComposedLayoutINS4_7SwizzleILi2ELi4ELi3EEENS4_18smem_ptr_flag_bitsILi8EEENSW_INS5_IJNSA_ILi8EEESG_EEENS5_IJSG_SC_EEEEEEEvNS4_8identityES14_S1E_vS1F_EENS_8epilogue10collective18CollectiveEpilogueINS1H_23Sm100TmaWarpSpecializedILi4ELi2ELi64ELb0ELb0EEEJNS5_IJNSA_ILi128EEESF_SG_EEENS5_IJNSW_IS1M_SC_EENSW_ISG_SC_EEEEESI_SJ_SI_SJ_NS1H_6fusion15FusionCallbacksIS1L_NS1R_17LinearCombinationISI_fSI_fLNS_15FloatRoundStyleE2EEES1N_S1Q_JEEENS4_5SM1004TMEM4LOAD26SM100_TMEM_LOAD_32dp32b64xENS4_13SM90_TMA_LOADES1E_NS4_39AutoVectorizingCopyWithAssumedAlignmentILi128EEENS4_14SM90_TMA_STOREES1E_S23_S23_EEEvvEEEEvNT_6ParamsE,(.L_x_210 - _ZN7cutlass13device_kernelINS_4gemm6kernel13GemmUniversalIN4cute5tupleIJiiiiEEENS1_10collective13CollectiveMmaINS1_35MainloopSm100TmaUmmaWarpSpecializedILi11ELi2ELi2ENS5_IJNS4_1CILi4EEESB_NSA_ILi1EEEEEEEENS5_IJNSA_ILi256EEESF_NSA_ILi64EEEEEENS_12float_e4m3_tENS5_IJlSC_lEEESI_SJ_NS4_8TiledMMAINS4_8MMA_AtomIJNS4_10MMA_TraitsINS4_25SM100_MMA_F8F6F4_2x1SM_SSEJSI_SI_fSF_SF_NS4_17integral_constantINS4_4UMMA5MajorELSQ_0EEESR_NSO_INSP_7ScaleInELSS_0EEEST_EEEEEENS4_6LayoutINS5_IJSC_SC_SC_EEENS5_IJNSA_ILi0EEESY_SY_EEEEENS5_IJNS4_10UnderscoreES11_S11_EEEEENS4_28SM100_TMA_2SM_LOAD_MULTICASTENS4_14ComposedLayoutINS4_7SwizzleILi2ELi4ELi3EEENS4_18smem_ptr_flag_bitsILi8EEENSW_INS5_IJNSA_ILi8EEESG_EEENS5_IJSG_SC_EEEEEEEvNS4_8identityES14_S1E_vS1F_EENS_8epilogue10collective18CollectiveEpilogueINS1H_23Sm100TmaWarpSpecializedILi4ELi2ELi64ELb0ELb0EEEJNS5_IJNSA_ILi128EEESF_SG_EEENS5_IJNSW_IS1M_SC_EENSW_ISG_SC_EEEEESI_SJ_SI_SJ_NS1H_6fusion15FusionCallbacksIS1L_NS1R_17LinearCombinationISI_fSI_fLNS_15FloatRoundStyleE2EEES1N_S1Q_JEEENS4_5SM1004TMEM4LOAD26SM100_TMEM_LOAD_32dp32b64xENS4_13SM90_TMA_LOADES1E_NS4_39AutoVectorizingCopyWithAssumedAlignmentILi128EEENS4_14SM90_TMA_STOREES1E_S23_S23_EEEvvEEEEvNT_6ParamsE)
        .other          _ZN7cutlass13device_kernelINS_4gemm6kernel13GemmUniversalIN4cute5tupleIJiiiiEEENS1_10collective13CollectiveMmaINS1_35MainloopSm100TmaUmmaWarpSpecializedILi11ELi2ELi2ENS5_IJNS4_1CILi4EEESB_NSA_ILi1EEEEEEEENS5_IJNSA_ILi256EEESF_NSA_ILi64EEEEEENS_12float_e4m3_tENS5_IJlSC_lEEESI_SJ_NS4_8TiledMMAINS4_8MMA_AtomIJNS4_10MMA_TraitsINS4_25SM100_MMA_F8F6F4_2x1SM_SSEJSI_SI_fSF_SF_NS4_17integral_constantINS4_4UMMA5MajorELSQ_0EEESR_NSO_INSP_7ScaleInELSS_0EEEST_EEEEEENS4_6LayoutINS5_IJSC_SC_SC_EEENS5_IJNSA_ILi0EEESY_SY_EEEEENS5_IJNS4_10UnderscoreES11_S11_EEEEENS4_28SM100_TMA_2SM_LOAD_MULTICASTENS4_14ComposedLayoutINS4_7SwizzleILi2ELi4ELi3EEENS4_18smem_ptr_flag_bitsILi8EEENSW_INS5_IJNSA_ILi8EEESG_EEENS5_IJSG_SC_EEEEEEEvNS4_8identityES14_S1E_vS1F_EENS_8epilogue10collective18CollectiveEpilogueINS1H_23Sm100TmaWarpSpecializedILi4ELi2ELi64ELb0ELb0EEEJNS5_IJNSA_ILi128EEESF_SG_EEENS5_IJNSW_IS1M_SC_EENSW_ISG_SC_EEEEESI_SJ_SI_SJ_NS1H_6fusion15FusionCallbacksIS1L_NS1R_17LinearCombinationISI_fSI_fLNS_15FloatRoundStyleE2EEES1N_S1Q_JEEENS4_5SM1004TMEM4LOAD26SM100_TMEM_LOAD_32dp32b64xENS4_13SM90_TMA_LOADES1E_NS4_39AutoVectorizingCopyWithAssumedAlignmentILi128EEENS4_14SM90_TMA_STOREES1E_S23_S23_EEEvvEEEEvNT_6ParamsE,@"STO_CUDA_ENTRY STV_DEFAULT"
_ZN7cutlass13device_kernelINS_4gemm6kernel13GemmUniversalIN4cute5tupleIJiiiiEEENS1_10collective13CollectiveMmaINS1_35MainloopSm100TmaUmmaWarpSpecializedILi11ELi2ELi2ENS5_IJNS4_1CILi4EEESB_NSA_ILi1EEEEEEEENS5_IJNSA_ILi256EEESF_NSA_ILi64EEEEEENS_12float_e4m3_tENS5_IJlSC_lEEESI_SJ_NS4_8TiledMMAINS4_8MMA_AtomIJNS4_10MMA_TraitsINS4_25SM100_MMA_F8F6F4_2x1SM_SSEJSI_SI_fSF_SF_NS4_17integral_constantINS4_4UMMA5MajorELSQ_0EEESR_NSO_INSP_7ScaleInELSS_0EEEST_EEEEEENS4_6LayoutINS5_IJSC_SC_SC_EEENS5_IJNSA_ILi0EEESY_SY_EEEEENS5_IJNS4_10UnderscoreES11_S11_EEEEENS4_28SM100_TMA_2SM_LOAD_MULTICASTENS4_14ComposedLayoutINS4_7SwizzleILi2ELi4ELi3EEENS4_18smem_ptr_flag_bitsILi8EEENSW_INS5_IJNSA_ILi8EEESG_EEENS5_IJSG_SC_EEEEEEEvNS4_8identityES14_S1E_vS1F_EENS_8epilogue10collective18CollectiveEpilogueINS1H_23Sm100TmaWarpSpecializedILi4ELi2ELi64ELb0ELb0EEEJNS5_IJNSA_ILi128EEESF_SG_EEENS5_IJNSW_IS1M_SC_EENSW_ISG_SC_EEEEESI_SJ_SI_SJ_NS1H_6fusion15FusionCallbacksIS1L_NS1R_17LinearCombinationISI_fSI_fLNS_15FloatRoundStyleE2EEES1N_S1Q_JEEENS4_5SM1004TMEM4LOAD26SM100_TMEM_LOAD_32dp32b64xENS4_13SM90_TMA_LOADES1E_NS4_39AutoVectorizingCopyWithAssumedAlignmentILi128EEENS4_14SM90_TMA_STOREES1E_S23_S23_EEEvvEEEEvNT_6ParamsE:
[----:B------:R-:W1:Y:S01]  /*0000*/  LDC R1, c[0x0][0x37c] ;  /* 0x0000df00ff017b82 */ /* 0x000e620000000800 */
[----:B------:R-:W2:Y:S01]  /*0010*/  S2R R174, SR_TID.X ;  /* 0x0000000000ae7919 */ /* 0x000ea20000002100 */
[----:B------:R-:W3:Y:S06]  /*0020*/  LDCU.64 UR8, c[0x0][0x890] ;  /* 0x00011200ff0877ac */ /* 0x000eec0008000a00 */
[----:B------:R-:W4:Y:S01]  /*0030*/  S2UR UR45, SR_CgaCtaId ;  /* 0x00000000002d79c3 */ /* 0x000f220000008800 */
[----:B------:R-:W-:Y:S02]  /*0040*/  PRMT R162, RZ, 0x7610, R162 ;  /* 0x00007610ffa27816 */ /* 0x000fe400000000a2 */
[----:B------:R-:W-:-:S02]  /*0050*/  ELECT P0, URZ, PT ;  /* 0x0000000000ff782f */ /* 0x000fc40003800000 */
[----:B---3--:R-:W-:-:S04]  /*0060*/  ISETP.NE.U32.AND P1, PT, RZ, UR8, PT ;  /* 0x00000008ff007c0c */ /* 0x008fc8000bf25070 */
[----:B------:R-:W-:Y:S01]  /*0070*/  ISETP.NE.AND.EX P2, PT, RZ, UR9, PT, P1 ;  /* 0x00000009ff007c0c */ /* 0x000fe2000bf45310 */
[----:B----4-:R-:W-:Y:S02]  /*0080*/  ULOP3.LUT UR34, UR45, 0x1, URZ, 0xc0, !UPT ;  /* 0x000000012d227892 */ /* 0x010fe4000f8ec0ff */
[----:B------:R-:W-:Y:S01]  /*0090*/  ULOP3.LUT UR33, UR45, 0x1, URZ, 0x3c, !UPT ;  /* 0x000000012d217892 */ /* 0x000fe2000f8e3cff */
[----:B--2---:R-:W-:-:S05]  /*00a0*/  SHF.R.U32.HI R163, RZ, 0x5, R174 ;  /* 0x00000005ffa37819 */ /* 0x004fca00000116ae */
[----:B------:R-:W2:Y:S02]  /*00b0*/  SHFL.IDX PT, R0, R163, RZ, 0x1f ;  /* 0x00001fffa3007589 */ /* 0x000ea400000e0000 */
[----:B--2---:R-:W-:Y:S02]  /*00c0*/  R2UR UR25, R0 ;  /* 0x00000000001972ca */ /* 0x004fe400000e0000 */
[----:B-1----:R-:W-:Y:S05]  /*00d0*/  @P2 BRA `(.L_x_0) ;  /* 0x0000000000302947 */ /* 0x002fea0003800000 */
[----:B------:R-:W1:Y:S02]  /*00e0*/  LDCU.64 UR4, c[0x0][0x888] ;  /* 0x00011100ff0477ac */ /* 0x000e640008000a00 */
[----:B-1----:R-:W-:-:S04]  /*00f0*/  UISETP.NE.U32.AND UP0, UPT, UR4, URZ, UPT ;  /* 0x000000ff0400728c */ /* 0x002fc8000bf05070 */
[----:B------:R-:W-:-:S09]  /*0100*/  UISETP.NE.AND.EX UP0, UPT, UR5, URZ, UPT, UP0 ;  /* 0x000000ff0500728c */ /* 0x000fd2000bf05300 */
[----:B------:R-:W-:Y:S05]  /*0110*/  BRA.U !UP0, `(.L_x_1) ;  /* 0x0000000108147547 */ /* 0x000fea000b800000 */
[----:B------:R-:W1:Y:S01]  /*0120*/  LDC.64 R2, c[0x0][0x888] ;  /* 0x00022200ff027b82 */ /* 0x000e620000000a00 */
[----:B------:R-:W1:Y:S02]  /*0130*/  LDCU.64 UR4, c[0x0][0x358] ;  /* 0x00006b00ff0477ac */ /* 0x000e640008000a00 */
[----:B-1----:R1:W5:Y:S01]  /*0140*/  LDG.E R73, desc[UR4][R2.64] ;  /* 0x0000000402497981 */ /* 0x002362000c1e1900 */
[----:B------:R-:W-:Y:S01]  /*0150*/  HFMA2 R162, -RZ, RZ, 0, 5.9604644775390625e-08 ;  /* 0x00000001ffa27431 */ /* 0x000fe200000001ff */
[----:B------:R-:W-:Y:S05]  /*0160*/  BRA `(.L_x_0) ;  /* 0x00000000000c7947 */ /* 0x000fea0003800000 */
.L_x_1:
[----:B------:R-:W1:Y:S01]  /*0170*/  LDCU UR4, c[0x0][0x880] ;  /* 0x00011000ff0477ac */ /* 0x000e620008000800 */
[----:B------:R-:W-:Y:S01]  /*0180*/  HFMA2 R162, -RZ, RZ, 0, 5.9604644775390625e-08 ;  /* 0x00000001ffa27431 */ /* 0x000fe200000001ff */
[----:B-1----:R-:W-:-:S07]  /*0190*/  MOV R73, UR4 ;  /* 0x0000000400497c02 */ /* 0x002fce0008000f00 */
.L_x_0:
[----:B------:R-:W2:Y:S02]  /*01a0*/  LDCU.64 UR4, c[0x0][0x8b0] ;  /* 0x00011600ff0477ac */ /* 0x000ea40008000a00 */
[----:B--2---:R-:W-:-:S04]  /*01b0*/  UISETP.NE.U32.AND UP0, UPT, UR4, URZ, UPT ;  /* 0x000000ff0400728c */ /* 0x004fc8000bf05070 */
[----:B------:R-:W-:-:S09]  /*01c0*/  UISETP.NE.AND.EX UP0, UPT, UR5, URZ, UPT, UP0 ;  /* 0x000000ff0500728c */ /* 0x000fd2000bf05300 */
[----:B------:R-:W-:Y:S05]  /*01d0*/  BRA.U UP0, `(.L_x_2) ;  /* 0x0000000100287547 */ /* 0x000fea000b800000 */
[----:B------:R-:W2:Y:S02]  /*01e0*/  LDCU.64 UR4, c[0x0][0x8a8] ;  /* 0x00011500ff0477ac */ /* 0x000ea40008000a00 */
[----:B--2---:R-:W-:-:S04]  /*01f0*/  UISETP.NE.U32.AND UP0, UPT, UR4, URZ, UPT ;  /* 0x000000ff0400728c */ /* 0x004fc8000bf05070 */
[----:B------:R-:W-:-:S09]  /*0200*/  UISETP.NE.AND.EX UP0, UPT, UR5, URZ, UPT, UP0 ;  /* 0x000000ff0500728c */ /* 0x000fd2000bf05300 */
[----:B------:R-:W-:Y:S05]  /*0210*/  BRA.U !UP0, `(.L_x_3) ;  /* 0x0000000108107547 */ /* 0x000fea000b800000 */
[----:B------:R-:W2:Y:S01]  /*0220*/  LDC.64 R70, c[0x0][0x8a8] ;  /* 0x00022a00ff467b82 */ /* 0x000ea20000000a00 */
[----:B------:R-:W2:Y:S02]  /*0230*/  LDCU.64 UR4, c[0x0][0x358] ;  /* 0x00006b00ff0477ac */ /* 0x000ea40008000a00 */
[----:B--2---:R2:W5:Y:S01]  /*0240*/  LDG.E R70, desc[UR4][R70.64] ;  /* 0x0000000446467981 */ /* 0x004562000c1e1900 */
[----:B------:R-:W-:Y:S05]  /*0250*/  BRA `(.L_x_2) ;  /* 0x0000000000087947 */ /* 0x000fea0003800000 */
.L_x_3:
[----:B------:R-:W2:Y:S02]  /*0260*/  LDCU UR4, c[0x0][0x8a0] ;  /* 0x00011400ff0477ac */ /* 0x000ea40008000800 */
[----:B--2---:R-:W-:Y:S02]  /*0270*/  MOV R70, UR4 ;  /* 0x0000000400467c02 */ /* 0x004fe40008000f00 */
.L_x_2:
[----:B------:R-:W-:Y:S01]  /*0280*/  IMAD.U32 R0, RZ, RZ, UR25 ;  /* 0x00000019ff007e24 */ /* 0x000fe2000f8e00ff */
[----:B------:R-:W-:Y:S04]  /*0290*/  BSSY.RECONVERGENT B0, `(.L_x_4) ;  /* 0x000000c000007945 */ /* 0x000fe80003800200 */
[C---:B------:R-:W-:Y:S02]  /*02a0*/  ISETP.NE.OR P3, PT, R0.reuse, 0x1, !P0 ;  /* 0x000000010000780c */ /* 0x040fe40004765670 */
[----:B------:R-:W-:-:S11]  /*02b0*/  ISETP.NE.OR P2, PT, R0, 0x3, !P0 ;  /* 0x000000030000780c */ /* 0x000fd60004745670 */
[----:B------:R-:W-:Y:S05]  /*02c0*/  @P3 BRA `(.L_x_5) ;  /* 0x0000000000203947 */ /* 0x000fea0003800000 */
[----:B------:R-:W3:Y:S02]  /*02d0*/  LDCU.64 UR4, c[0x0][0x348] ;  /* 0x00006900ff0477ac */ /* 0x000ee40008000a00 */
[----:B---3--:R-:W-:Y:S02]  /*02e0*/  UIADD3 UR6, UP1, UPT, UR4, 0x80, URZ ;  /* 0x0000008004067890 */ /* 0x008fe4000ff3e0ff */
[----:B------:R-:W-:Y:S02]  /*02f0*/  UIADD3 UR4, UP0, UPT, UR4, 0x180, URZ ;  /* 0x0000018004047890 */ /* 0x000fe4000ff1e0ff */
[----:B------:R-:W-:Y:S02]  /*0300*/  UIADD3.X UR7, UPT, UPT, URZ, UR5, URZ, UP1, !UPT ;  /* 0x00000005ff077290 */ /* 0x000fe40008ffe4ff */
[----:B------:R-:W-:-:S07]  /*0310*/  UIADD3.X UR5, UPT, UPT, URZ, UR5, URZ, UP0, !UPT ;  /* 0x00000005ff057290 */ /* 0x000fce00087fe4ff */
[----:B------:R3:W-:Y:S02]  /*0320*/  UTMACCTL.PF [UR6] ;  /* 0x00000000060079b9 */ /* 0x0007e40008040000 */
[----:B------:R3:W-:Y:S02]  /*0330*/  UTMACCTL.PF [UR4] ;  /* 0x00000000040079b9 */ /* 0x0007e40008040000 */
[----:B---3--:R-:W-:Y:S01]  /*0340*/  NOP ;  /* 0x0000000000007918 */ /* 0x008fe20000000000 */
.L_x_5:
[----:B------:R-:W-:Y:S05]  /*0350*/  BSYNC.RECONVERGENT B0 ;  /* 0x0000000000007941 */ /* 0x000fea0003800200 */
.L_x_4:
[----:B------:R-:W-:Y:S04]  /*0360*/  BSSY.RECONVERGENT B0, `(.L_x_6) ;  /* 0x000000a000007945 */ /* 0x000fe80003800200 */
        /* <DEDUP_REMOVED lines=9> */
.L_x_7:
[----:B------:R-:W-:Y:S05]  /*0400*/  BSYNC.RECONVERGENT B0 ;  /* 0x0000000000007941 */ /* 0x000fea0003800200 */
.L_x_6:
[----:B------:R-:W3:Y:S01]  /*0410*/  LDCU.64 UR4, c[0x0][0x888] ;  /* 0x00011100ff0477ac */ /* 0x000ee20008000a00 */
[----:B------:R-:W-:Y:S01]  /*0420*/  ISETP.NE.AND.EX P1, PT, RZ, UR9, PT, P1 ;  /* 0x00000009ff007c0c */ /* 0x000fe2000bf25310 */
[----:B------:R-:W-:Y:S01]  /*0430*/  UPLOP3.LUT UP3, UPT, UPT, UPT, UPT, 0x80, 0x8 ;  /* 0x000000000008789c */ /* 0x000fe20003f6f070 */
[----:B---3--:R-:W-:-:S04]  /*0440*/  ISETP.NE.U32.AND P2, PT, RZ, UR4, PT ;  /* 0x00000004ff007c0c */ /* 0x008fc8000bf45070 */
[----:B------:R-:W-:-:S13]  /*0450*/  ISETP.NE.AND.EX P2, PT, RZ, UR5, PT, P2 ;  /* 0x00000005ff007c0c */ /* 0x000fda000bf45320 */
[----:B------:R-:W-:Y:S05]  /*0460*/  @P2 BRA P1, `(.L_x_8) ;  /* 0x0000000000282947 */ /* 0x000fea0000800000 */
[----:B------:R-:W-:Y:S01]  /*0470*/  UISETP.NE.U32.AND UP0, UPT, UR8, URZ, UPT ;  /* 0x000000ff0800728c */ /* 0x000fe2000bf05070 */
[----:B-----5:R-:W-:Y:S01]  /*0480*/  FSETP.NEU.AND P1, PT, R73, RZ, PT ;  /* 0x000000ff4900720b */ /* 0x020fe20003f2d000 */
[----:B------:R-:W-:Y:S02]  /*0490*/  UISETP.NE.U32.AND UP2, UPT, UR4, URZ, UPT ;  /* 0x000000ff0400728c */ /* 0x000fe4000bf45070 */
[----:B------:R-:W-:Y:S02]  /*04a0*/  UISETP.NE.AND.EX UP1, UPT, UR9, URZ, UPT, UP0 ;  /* 0x000000ff0900728c */ /* 0x000fe4000bf25300 */
[----:B------:R-:W-:-:S04]  /*04b0*/  UISETP.NE.AND.EX UP0, UPT, UR5, URZ, UPT, UP2 ;  /* 0x000000ff0500728c */ /* 0x000fc8000bf05320 */
[----:B------:R-:W-:-:S04]  /*04c0*/  USEL UR4, URZ, 0xffffffff, UP0 ;  /* 0xffffffffff047887 */ /* 0x000fc80008000000 */
[----:B------:R-:W-:Y:S01]  /*04d0*/  VOTEU.ANY UP0, P1 ;  /* 0x0000000000ff7886 */ /* 0x000fe20000800100 */
[----:B------:R-:W-:-:S04]  /*04e0*/  @!UP1 USEL UR4, URZ, 0xffffffff, UP0 ;  /* 0xffffffffff049887 */ /* 0x000fc80008000000 */
[----:B------:R-:W-:-:S04]  /*04f0*/  ULOP3.LUT UR4, UR4, 0x1, URZ, 0xc0, !UPT ;  /* 0x0000000104047892 */ /* 0x000fc8000f8ec0ff */
[----:B------:R-:W-:-:S11]  /*0500*/  UISETP.NE.U32.AND UP3, UPT, UR4, 0x1, UPT ;  /* 0x000000010400788c */ /* 0x000fd6000bf65070 */
.L_x_8:
[----:B------:R-:W3:Y:S01]  /*0510*/  SHFL.IDX PT, R0, R163, RZ, 0x1f ;  /* 0x00001fffa3007589 */ /* 0x000ee200000e0000 */
[----:B------:R-:W-:-:S04]  /*0520*/  UISETP.NE.AND UP0, UPT, UR25, 0x2, UPT ;  /* 0x000000021900788c */ /* 0x000fc8000bf05270 */
[----:B------:R-:W-:Y:S02]  /*0530*/  UISETP.EQ.AND UP1, UPT, UR34, URZ, !UP0 ;  /* 0x000000ff2200728c */ /* 0x000fe4000c722270 */
[----:B------:R-:W-:-:S04]  /*0540*/  USEL UR44, URZ, 0x1, UP0 ;  /* 0x00000001ff2c7887 */ /* 0x000fc80008000000 */
[----:B------:R-:W-:Y:S02]  /*0550*/  PLOP3.LUT P3, PT, P0, PT, UP1, 0x80, 0x8 ;  /* 0x000000000008781c */ /* 0x000fe4000076f018 */
[----:B---3--:R-:W-:-:S13]  /*0560*/  ISETP.NE.AND P1, PT, R0, RZ, PT ;  /* 0x000000ff0000720c */ /* 0x008fda0003f25270 */
[----:B------:R-:W-:Y:S05]  /*0570*/  @P1 BRA `(.L_x_9) ;  /* 0x0000000000981947 */ /* 0x000fea0003800000 */
[----:B------:R-:W-:Y:S01]  /*0580*/  ELECT P1, URZ, PT ;  /* 0x0000000000ff782f */ /* 0x000fe20003820000 */
[----:B------:R-:W-:-:S12]  /*0590*/  BSSY.RECONVERGENT B0, `(.L_x_9) ;  /* 0x0000024000007945 */ /* 0x000fd80003800200 */
[----:B------:R-:W-:Y:S05]  /*05a0*/  @!P1 BRA `(.L_x_10) ;  /* 0x0000000000889947 */ /* 0x000fea0003800000 */
[----:B------:R-:W-:Y:S01]  /*05b0*/  UMOV UR4, 0x400 ;  /* 0x0000040000047882 */ /* 0x000fe20000000000 */
[----:B------:R-:W-:Y:S01]  /*05c0*/  UMOV UR8, 0x1 ;  /* 0x0000000100087882 */ /* 0x000fe20000000000 */
[----:B------:R-:W-:Y:S01]  /*05d0*/  UMOV UR6, 0x5 ;  /* 0x0000000500067882 */ /* 0x000fe20000000000 */
[----:B------:R-:W-:Y:S02]  /*05e0*/  ULEA UR4, UR45, UR4, 0x18 ;  /* 0x000000042d047291 */ /* 0x000fe4000f8ec0ff */
[----:B------:R-:W-:-:S04]  /*05f0*/  UIADD3 UR8, UPT, UPT, -UR8, 0x100000, URZ ;  /* 0x0010000008087890 */ /* 0x000fc8000fffe1ff */
[----:B------:R-:W-:Y:S02]  /*0600*/  USHF.L.U32 UR9, UR8, 0xb, URZ ;  /* 0x0000000b08097899 */ /* 0x000fe400080006ff */
[----:B------:R-:W-:Y:S02]  /*0610*/  USHF.L.U32 UR8, UR8, 0x1, URZ ;  /* 0x0000000108087899 */ /* 0x000fe400080006ff */
[----:B------:R-:W-:-:S04]  /*0620*/  UIADD3 UR6, UPT, UPT, -UR6, 0x100000, URZ ;  /* 0x0010000006067890 */ /* 0x000fc8000fffe1ff */
[----:B------:R-:W-:Y:S02]  /*0630*/  USHF.L.U32 UR7, UR6, 0xb, URZ ;  /* 0x0000000b06077899 */ /* 0x000fe400080006ff */
[----:B------:R-:W-:Y:S01]  /*0640*/  USHF.L.U32 UR6, UR6, 0x1, URZ ;  /* 0x0000000106067899 */ /* 0x000fe200080006ff */
[----:B------:R-:W3:Y:S03]  /*0650*/  FENCE.VIEW.ASYNC.S ;  /* 0x00000000000073c6 */ /* 0x000ee60000000000 */
[----:B---3--:R3:W4:Y:S08]  /*0660*/  SYNCS.EXCH.64 URZ, [UR4], UR8 ;  /* 0x0000000804ff75b2 */ /* 0x0087300008000100 */
[----:B------:R3:W1:Y:S01]  /*0670*/  SYNCS.EXCH.64 URZ, [UR4+0x58], UR6 ;  /* 0x0000580604ff75b2 */ /* 0x0006620008000100 */
        /* <DEDUP_REMOVED lines=19> */
[----:B------:R3:W1:Y:S02]  /*07b0*/  SYNCS.EXCH.64 URZ, [UR4+0xa8], UR6 ;  /* 0x0000a80604ff75b2 */ /* 0x0006640008000100 */
[----:B---34-:R-:W-:Y:S01]  /*07c0*/  NOP ;  /* 0x0000000000007918 */ /* 0x018fe20000000000 */
.L_x_10:
[----:B------:R-:W-:Y:S05]  /*07d0*/  BSYNC.RECONVERGENT B0 ;  /* 0x0000000000007941 */ /* 0x000fea0003800200 */
.L_x_9:
[----:B------:R-:W3:Y:S01]  /*07e0*/  SHFL.IDX PT, R0, R163, RZ, 0x1f ;  /* 0x00001fffa3007589 */ /* 0x000ee200000e0000 */
[----:B------:R-:W-:Y:S01]  /*07f0*/  NOP ;  /* 0x0000000000007918 */ /* 0x000fe20000000000 */
[----:B---3--:R-:W-:-:S13]  /*0800*/  ISETP.NE.AND P1, PT, R0, 0x1, PT ;  /* 0x000000010000780c */ /* 0x008fda0003f25270 */
[----:B------:R-:W-:Y:S05]  /*0810*/  @P1 BRA `(.L_x_11) ;  /* 0x0000000000541947 */ /* 0x000fea0003800000 */
        /* <DEDUP_REMOVED lines=10> */
[----:B------:R-:W-:Y:S01]  /*08c0*/  ELECT P1, URZ, PT ;  /* 0x0000000000ff782f */ /* 0x000fe20003820000 */
[----:B------:R-:W3:Y:S02]  /*08d0*/  FENCE.VIEW.ASYNC.S ;  /* 0x00000000000073c6 */ /* 0x000ee40000000000 */
[----:B---3--:R3:W4:Y:S08]  /*08e0*/  SYNCS.EXCH.64 URZ, [UR4+0xb0], UR8 ;  /* 0x0000b00804ff75b2 */ /* 0x0087300008000100 */
[----:B------:R3:W1:Y:S01]  /*08f0*/  SYNCS.EXCH.64 URZ, [UR4+0xd0], UR6 ;  /* 0x0000d00604ff75b2 */ /* 0x0006620008000100 */
[----:B------:R3:W1:Y:S01]  /*0900*/  SYNCS.EXCH.64 URZ, [UR4+0xb8], UR8 ;  /* 0x0000b80804ff75b2 */ /* 0x0006620008000100 */
[----:B------:R3:W1:Y:S01]  /*0910*/  SYNCS.EXCH.64 URZ, [UR4+0xd8], UR6 ;  /* 0x0000d80604ff75b2 */ /* 0x0006620008000100 */
[----:B------:R3:W1:Y:S01]  /*0920*/  SYNCS.EXCH.64 URZ, [UR4+0xc0], UR8 ;  /* 0x0000c00804ff75b2 */ /* 0x0006620008000100 */
[----:B------:R3:W1:Y:S01]  /*0930*/  SYNCS.EXCH.64 URZ, [UR4+0xe0], UR6 ;  /* 0x0000e00604ff75b2 */ /* 0x0006620008000100 */
[----:B------:R3:W1:Y:S01]  /*0940*/  SYNCS.EXCH.64 URZ, [UR4+0xc8], UR8 ;  /* 0x0000c80804ff75b2 */ /* 0x0006620008000100 */
[----:B------:R3:W1:Y:S01]  /*0950*/  SYNCS.EXCH.64 URZ, [UR4+0xe8], UR6 ;  /* 0x0000e80604ff75b2 */ /* 0x0006620008000100 */
[----:B------:R-:W-:Y:S01]  /*0960*/  NOP ;  /* 0x0000000000007918 */ /* 0x000fe20000000000 */
.L_x_11:
[----:B------:R-:W2:Y:S01]  /*0970*/  SHFL.IDX PT, R0, R163, RZ, 0x1f ;  /* 0x00001fffa3007589 */ /* 0x000ea200000e0000 */
[----:B------:R-:W-:Y:S01]  /*0980*/  NOP ;  /* 0x0000000000007918 */ /* 0x000fe20000000000 */
[----:B--2---:R-:W-:-:S13]  /*0990*/  ISETP.NE.AND P1, PT, R0, 0x3, PT ;  /* 0x000000030000780c */ /* 0x004fda0003f25270 */
[----:B------:R-:W-:Y:S05]  /*09a0*/  @P1 BRA `(.L_x_12) ;  /* 0x00000000002c1947 */ /* 0x000fea0003800000 */
[----:B---3--:R-:W-:Y:S01]  /*09b0*/  UMOV UR6, 0x400 ;  /* 0x0000040000067882 */ /* 0x008fe20000000000 */
[----:B------:R-:W-:Y:S01]  /*09c0*/  UMOV UR4, 0x20 ;  /* 0x0000002000047882 */ /* 0x000fe20000000000 */
[----:B------:R-:W-:Y:S02]  /*09d0*/  ULEA UR6, UR45, UR6, 0x18 ;  /* 0x000000062d067291 */ /* 0x000fe4000f8ec0ff */
[----:B------:R-:W-:-:S04]  /*09e0*/  UIADD3 UR4, UPT, UPT, -UR4, 0x100000, URZ ;  /* 0x0010000004047890 */ /* 0x000fc8000fffe1ff */
[----:B------:R-:W-:Y:S02]  /*09f0*/  USHF.L.U32 UR5, UR4, 0xb, URZ ;  /* 0x0000000b04057899 */ /* 0x000fe400080006ff */
[----:B------:R-:W-:Y:S01]  /*0a00*/  USHF.L.U32 UR4, UR4, 0x1, URZ ;  /* 0x0000000104047899 */ /* 0x000fe200080006ff */
[----:B------:R-:W-:Y:S01]  /*0a10*/  ELECT P1, URZ, PT ;  /* 0x0000000000ff782f */ /* 0x000fe20003820000 */
[----:B------:R-:W2:Y:S10]  /*0a20*/  FENCE.VIEW.ASYNC.S ;  /* 0x00000000000073c6 */ /* 0x000eb40000000000 */
[----:B--2---:R2:W3:Y:S01]  /*0a30*/  SYNCS.EXCH.64 URZ, [UR6+0xf0], UR4 ;  /* 0x0000f00406ff75b2 */ /* 0x0044e20008000100 */
[----:B------:R2:W1:Y:S01]  /*0a40*/  SYNCS.EXCH.64 URZ, [UR6+0xf8], UR4 ;  /* 0x0000f80406ff75b2 */ /* 0x0004620008000100 */
[----:B------:R-:W-:Y:S01]  /*0a50*/  NOP ;  /* 0x0000000000007918 */ /* 0x000fe20000000000 */
.L_x_12:
[----:B------:R-:W4:Y:S01]  /*0a60*/  SHFL.IDX PT, R0, R163, RZ, 0x1f ;  /* 0x00001fffa3007589 */ /* 0x000f2200000e0000 */
[----:B------:R-:W-:Y:S01]  /*0a70*/  NOP ;  /* 0x0000000000007918 */ /* 0x000fe20000000000 */
[----:B----4-:R-:W-:-:S13]  /*0a80*/  ISETP.NE.AND P1, PT, R0, 0x4, PT ;  /* 0x000000040000780c */ /* 0x010fda0003f25270 */
[----:B------:R-:W-:Y:S05]  /*0a90*/  @P1 BRA `(.L_x_13) ;  /* 0x0000000000481947 */ /* 0x000fea0003800000 */
[----:B--23--:R-:W-:Y:S01]  /*0aa0*/  UMOV UR4, 0xe20 ;  /* 0x00000e2000047882 */ /* 0x00cfe20000000000 */
[----:B------:R-:W-:Y:S01]  /*0ab0*/  UMOV UR6, 0x400 ;  /* 0x0000040000067882 */ /* 0x000fe20000000000 */
[----:B------:R-:W-:Y:S01]  /*0ac0*/  USEL UR4, UR4, 0xc20, UP3 ;  /* 0x00000c2004047887 */ /* 0x000fe20009800000 */
        /* <DEDUP_REMOVED lines=9> */
[----:B------:R-:W2:Y:S02]  /*0b60*/  FENCE.VIEW.ASYNC.S ;  /* 0x00000000000073c6 */ /* 0x000ea40000000000 */
[----:B--2---:R4:W2:Y:S08]  /*0b70*/  SYNCS.EXCH.64 URZ, [UR6+0x100], UR8 ;  /* 0x0001000806ff75b2 */ /* 0x0048b00008000100 */
[----:B------:R4:W3:Y:S01]  /*0b80*/  SYNCS.EXCH.64 URZ, [UR6+0x110], UR4 ;  /* 0x0001100406ff75b2 */ /* 0x0008e20008000100 */
[----:B------:R4:W1:Y:S01]  /*0b90*/  SYNCS.EXCH.64 URZ, [UR6+0x108], UR8 ;  /* 0x0001080806ff75b2 */ /* 0x0008620008000100 */
[----:B------:R4:W1:Y:S02]  /*0ba0*/  SYNCS.EXCH.64 URZ, [UR6+0x118], UR4 ;  /* 0x0001180406ff75b2 */ /* 0x0008640008000100 */
[----:B----4-:R-:W-:Y:S01]  /*0bb0*/  NOP ;  /* 0x0000000000007918 */ /* 0x010fe20000000000 */
.L_x_13:
[----:B------:R-:W4:Y:S01]  /*0bc0*/  SHFL.IDX PT, R0, R163, RZ, 0x1f ;  /* 0x00001fffa3007589 */ /* 0x000f2200000e0000 */
[----:B------:R-:W-:Y:S01]  /*0bd0*/  NOP ;  /* 0x0000000000007918 */ /* 0x000fe20000000000 */
[----:B----4-:R-:W-:-:S13]  /*0be0*/  ISETP.NE.AND P1, PT, R0, 0x5, PT ;  /* 0x000000050000780c */ /* 0x010fda0003f25270 */
[----:B------:R-:W-:Y:S05]  /*0bf0*/  @P1 BRA `(.L_x_14) ;  /* 0x0000000000441947 */ /* 0x000fea0003800000 */
[----:B--23--:R-:W-:Y:S01]  /*0c00*/  UMOV UR4, 0x400 ;  /* 0x0000040000047882 */ /* 0x00cfe20000000000 */
        /* <DEDUP_REMOVED lines=16> */
.L_x_14:
[----:B------:R-:W4:Y:S01]  /*0d10*/  SHFL.IDX PT, R0, R163, RZ, 0x1f ;  /* 0x00001fffa3007589 */ /* 0x000f2200000e0000 */
[----:B------:R-:W-:Y:S01]  /*0d20*/  ISETP.NE.OR P0, PT, RZ, UR25, !P0 ;  /* 0x00000019ff007c0c */ /* 0x000fe2000c705670 */
[----:B------:R-:W-:Y:S01]  /*0d30*/  NOP ;  /* 0x0000000000007918 */ /* 0x000fe20000000000 */
[----:B----4-:R-:W-:-:S13]  /*0d40*/  ISETP.NE.AND P1, PT, R0, 0x3, PT ;  /* 0x000000030000780c */ /* 0x010fda0003f25270 */
[----:B------:R-:W-:Y:S05]  /*0d50*/  @P1 BRA `(.L_x_15) ;  /* 0x0000000000341947 */ /* 0x000fea0003800000 */
[----:B--23--:R-:W-:Y:S01]  /*0d60*/  UMOV UR4, 0x400 ;  /* 0x0000040000047882 */ /* 0x00cfe20000000000 */
[----:B------:R-:W-:Y:S01]  /*0d70*/  UMOV UR6, 0x20 ;  /* 0x0000002000067882 */ /* 0x000fe20000000000 */
[----:B------:R-:W-:Y:S02]  /*0d80*/  ULEA UR4, UR45, UR4, 0x18 ;  /* 0x000000042d047291 */ /* 0x000fe4000f8ec0ff */
[----:B------:R-:W-:-:S04]  /*0d90*/  UIADD3 UR6, UPT, UPT, -UR6, 0x100000, URZ ;  /* 0x0010000006067890 */ /* 0x000fc8000fffe1ff */
[----:B------:R-:W-:Y:S02]  /*0da0*/  USHF.L.U32 UR7, UR6, 0xb, URZ ;  /* 0x0000000b06077899 */ /* 0x000fe400080006ff */
[----:B------:R-:W-:Y:S01]  /*0db0*/  USHF.L.U32 UR6, UR6, 0x1, URZ ;  /* 0x0000000106067899 */ /* 0x000fe200080006ff */
[----:B------:R-:W-:Y:S01]  /*0dc0*/  ELECT P1, URZ, PT ;  /* 0x0000000000ff782f */ /* 0x000fe20003820000 */
[----:B------:R-:W2:Y:S10]  /*0dd0*/  FENCE.VIEW.ASYNC.S ;  /* 0x00000000000073c6 */ /* 0x000eb40000000000 */
[----:B--2---:R4:W2:Y:S01]  /*0de0*/  SYNCS.EXCH.64 URZ, [UR4+0x140], UR6 ;  /* 0x0001400604ff75b2 */ /* 0x0048a20008000100 */
[----:B------:R4:W3:Y:S01]  /*0df0*/  SYNCS.EXCH.64 URZ, [UR4+0x150], UR6 ;  /* 0x0001500604ff75b2 */ /* 0x0008e20008000100 */
[----:B------:R4:W1:Y:S01]  /*0e00*/  SYNCS.EXCH.64 URZ, [UR4+0x148], UR6 ;  /* 0x0001480604ff75b2 */ /* 0x0008620008000100 */
[----:B------:R4:W1:Y:S02]  /*0e10*/  SYNCS.EXCH.64 URZ, [UR4+0x158], UR6 ;  /* 0x0001580604ff75b2 */ /* 0x0008640008000100 */
[----:B----4-:R-:W-:Y:S01]  /*0e20*/  NOP ;  /* 0x0000000000007918 */ /* 0x010fe20000000000 */
.L_x_15:
[----:B------:R-:W-:Y:S01]  /*0e30*/  VOTEU.ALL UP0, P0 ;  /* 0x0000000000ff7886 */ /* 0x000fe20000000000 */
[----:B--23--:R-:W-:Y:S01]  /*0e40*/  UMOV UR4, 0x20 ;  /* 0x0000002000047882 */ /* 0x00cfe20000000000 */
[----:B------:R-:W2:Y:S01]  /*0e50*/  LDCU UR32, c[0x0][0x36c] ;  /* 0x00006d80ff2077ac */ /* 0x000ea20008000800 */
[----:B------:R-:W-:Y:S01]  /*0e60*/  NOP ;  /* 0x0000000000007918 */ /* 0x000fe20000000000 */
[----:B------:R-:W-:Y:S01]  /*0e70*/  LOP3.LUT R0, R174, 0x1f, RZ, 0xc0, !PT ;  /* 0x0000001fae007812 */ /* 0x000fe200078ec0ff */
[----:B------:R-:W-:Y:S01]  /*0e80*/  @!UP0 UMOV UR6, 0x400 ;  /* 0x0000040000068882 */ /* 0x000fe20000000000 */
[----:B------:R-:W-:-:S04]  /*0e90*/  @!UP0 UIADD3 UR4, UPT, UPT, -UR4, 0x100000, URZ ;  /* 0x0010000004048890 */ /* 0x000fc8000fffe1ff */
[----:B------:R-:W-:Y:S02]  /*0ea0*/  @!UP0 USHF.L.U32 UR5, UR4, 0xb, URZ ;  /* 0x0000000b04058899 */ /* 0x000fe400080006ff */
[----:B------:R-:W-:Y:S02]  /*0eb0*/  @!UP0 USHF.L.U32 UR4, UR4, 0x1, URZ ;  /* 0x0000000104048899 */ /* 0x000fe400080006ff */
[----:B------:R-:W-:Y:S01]  /*0ec0*/  @!UP0 ULEA UR6, UR45, UR6, 0x18 ;  /* 0x000000062d068291 */ /* 0x000fe2000f8ec0ff */
[----:B------:R-:W-:Y:S01]  /*0ed0*/  VOTEU.ALL UP0, P0 ;  /* 0x0000000000ff7886 */ /* 0x000fe20000000000 */
[----:B------:R-:W-:Y:S02]  /*0ee0*/  UISETP.NE.AND UP4, UPT, UR25, URZ, UPT ;  /* 0x000000ff1900728c */ /* 0x000fe4000bf85270 */
[----:B--2---:R-:W-:Y:S01]  /*0ef0*/  UISETP.EQ.U32.AND UP1, UPT, UR32, 0x1, UPT ;  /* 0x000000012000788c */ /* 0x004fe2000bf22070 */
[----:B------:R-:W2:Y:S07]  /*0f00*/  FENCE.VIEW.ASYNC.S ;  /* 0x00000000000073c6 */ /* 0x000eae0000000000 */
[----:B--2---:R2:W3:Y:S01]  /*0f10*/  @!UP0 SYNCS.EXCH.64 URZ, [UR6+0x160], UR4 ;  /* 0x0001600406ff85b2 */ /* 0x0044e20008000100 */
[----:B------:R-:W-:Y:S05]  /*0f20*/  BRA.U !UP1, `(.L_x_16) ;  /* 0x0000000109087547 */ /* 0x000fea000b800000 */
[----:B-1-3--:R-:W-:Y:S01]  /*0f30*/  UCGABAR_ARV ;  /* 0x00000000000079c7 */ /* 0x00afe20008000000 */
[----:B------:R-:W-:Y:S05]  /*0f40*/  BRA `(.L_x_17) ;  /* 0x0000000000047947 */ /* 0x000fea0003800000 */
.L_x_16:
[----:B-1-3--:R-:W-:Y:S01]  /*0f50*/  NOP ;  /* 0x0000000000007918 */ /* 0x00afe20000000000 */
.L_x_17:
[----:B------:R-:W1:Y:S01]  /*0f60*/  S2UR UR8, SR_CTAID.Y ;  /* 0x00000000000879c3 */ /* 0x000e620000002600 */
[----:B------:R-:W-:-:S05]  /*0f70*/  CS2R.32 R164, SR_CgaSize ;  /* 0x0000000000a47805 */ /* 0x000fca0000008a00 */
[----:B------:R-:W-:-:S05]  /*0f80*/  IMAD R164, R164, -0xa0, RZ ;  /* 0xffffff60a4a47824 */ /* 0x000fca00078e02ff */
[----:B------:R-:W-:-:S14]  /*0f90*/  R2UR UR9, R164 ;  /* 0x00000000a40972ca */ /* 0x000fdc00000e0000 */
[----:B------:R-:W3:Y:S01]  /*0fa0*/  LDCU UR9, c[0x0][UR9+0x2b4] ;  /* 0x00005680090977ac */ /* 0x000ee20008000800 */
[----:B------:R-:W-:-:S05]  /*0fb0*/  CS2R.32 R164, SR_CgaSize ;  /* 0x0000000000a47805 */ /* 0x000fca0000008a00 */
[----:B------:R-:W-:-:S05]  /*0fc0*/  IMAD R164, R164, -0xa0, RZ ;  /* 0xffffff60a4a47824 */ /* 0x000fca00078e02ff */
[----:B------:R-:W-:-:S14]  /*0fd0*/  R2UR UR10, R164 ;  /* 0x00000000a40a72ca */ /* 0x000fdc00000e0000 */
[----:B------:R-:W4:Y:S01]  /*0fe0*/  LDCU UR10, c[0x0][UR10+0x2b0] ;  /* 0x000056000a0a77ac */ /* 0x000f220008000800 */
[----:B------:R-:W4:Y:S01]  /*0ff0*/  S2UR UR30, SR_CTAID.X ;  /* 0x00000000001e79c3 */ /* 0x000f220000002500 */
[----:B--2---:R-:W-:Y:S02]  /*1000*/  USHF.R.U32.HI UR4, URZ, 0x2, UR45 ;  /* 0x00000002ff047899 */ /* 0x004fe4000801162d */
[----:B------:R-:W-:Y:S02]  /*1010*/  USHF.R.U32.HI UR7, URZ, 0x1, UR45 ;  /* 0x00000001ff077899 */ /* 0x000fe4000801162d */
[----:B------:R-:W-:Y:S02]  /*1020*/  ULOP3.LUT UR46, UR4, 0x3, URZ, 0xc0, !UPT ;  /* 0x00000003042e7892 */ /* 0x000fe4000f8ec0ff */
[----:B------:R-:W-:Y:S01]  /*1030*/  ULOP3.LUT UR5, UR34, 0xc, UR45, 0xf8, !UPT ;  /* 0x0000000c22057892 */ /* 0x000fe2000f8ef82d */
[----:B------:R-:W2:Y:S01]  /*1040*/  S2UR UR36, SR_CTAID.Z ;  /* 0x00000000002479c3 */ /* 0x000ea20000002700 */
[----:B------:R-:W-:-:S05]  /*1050*/  CS2R.32 R164, SR_CgaSize ;  /* 0x0000000000a47805 */ /* 0x000fca0000008a00 */
[----:B------:R-:W-:-:S05]  /*1060*/  IMAD R164, R164, -0xa0, RZ ;  /* 0xffffff60a4a47824 */ /* 0x000fca00078e02ff */
[----:B------:R-:W-:-:S14]  /*1070*/  R2UR UR61, R164 ;  /* 0x00000000a43d72ca */ /* 0x000fdc00000e0000 */
[----:B------:R-:W2:Y:S01]  /*1080*/  LDCU UR61, c[0x0][UR61+0x2a0] ;  /* 0x000054003d3d77ac */ /* 0x000ea20008000800 */
[----:B------:R-:W2:Y:S01]  /*1090*/  LDCU UR28, c[0x0][0xb24] ;  /* 0x00016480ff1c77ac */ /* 0x000ea20008000800 */
[----:B-1----:R-:W-:Y:S01]  /*10a0*/  I2FP.F32.U32 R2, UR8 ;  /* 0x0000000800027c45 */ /* 0x002fe20008201000 */
[----:B------:R-:W-:Y:S02]  /*10b0*/  ULOP3.LUT UR48, UR7, 0x1, URZ, 0xc0, !UPT ;  /* 0x0000000107307892 */ /* 0x000fe4000f8ec0ff */
[----:B------:R-:W-:Y:S02]  /*10c0*/  UISETP.GT.U32.AND UP0, UPT, UR5, 0xffff, UPT ;  /* 0x0000ffff0500788c */ /* 0x000fe4000bf04070 */
[----:B---3--:R-:W-:Y:S01]  /*10d0*/  FMUL R2, R2, UR9 ;  /* 0x0000000902027c20 */ /* 0x008fe20008400000 */
[----:B------:R-:W-:Y:S01]  /*10e0*/  ULOP3.LUT UR6, UR45, 0x3, URZ, 0xc0, !UPT ;  /* 0x000000032d067892 */ /* 0x000fe2000f8ec0ff */
[----:B----4-:R-:W-:Y:S01]  /*10f0*/  I2FP.F32.U32 R3, UR30 ;  /* 0x0000001e00037c45 */ /* 0x010fe20008201000 */
[----:B------:R-:W-:-:S03]  /*1100*/  USEL UR5, UR5, 0xffff, !UP0 ;  /* 0x0000ffff05057887 */ /* 0x000fc6000c000000 */
[----:B------:R-:W1:Y:S01]  /*1110*/  F2I.U32.TRUNC.NTZ R2, R2 ;  /* 0x0000000200027305 */ /* 0x000e62000020f000 */
[----:B------:R-:W-:Y:S01]  /*1120*/  UISETP.GT.U32.AND UP1, UPT, UR6, 0xffff, UPT ;  /* 0x0000ffff0600788c */ /* 0x000fe2000bf24070 */
[----:B------:R-:W-:Y:S01]  /*1130*/  FMUL R3, R3, UR10 ;  /* 0x0000000a03037c20 */ /* 0x000fe20008400000 */
[----:B------:R-:W-:-:S05]  /*1140*/  CS2R.32 R164, SR_CgaSize ;  /* 0x0000000000a47805 */ /* 0x000fca0000008a00 */
[----:B------:R-:W-:-:S05]  /*1150*/  IMAD R164, R164, -0xa0, RZ ;  /* 0xffffff60a4a47824 */ /* 0x000fca00078e02ff */
[----:B------:R-:W-:-:S14]  /*1160*/  R2UR UR10, R164 ;  /* 0x00000000a40a72ca */ /* 0x000fdc00000e0000 */
[----:B------:R-:W3:Y:S01]  /*1170*/  LDCU UR10, c[0x0][UR10+0x2a4] ;  /* 0x000054800a0a77ac */ /* 0x000ee20008000800 */
[----:B------:R-:W-:Y:S01]  /*1180*/  ULOP3.LUT UR5, UR5, 0xffff, URZ, 0xc0, !UPT ;  /* 0x0000ffff05057892 */ /* 0x000fe2000f8ec0ff */
[----:B------:R-:W4:Y:S01]  /*1190*/  F2I.U32.TRUNC.NTZ R3, R3 ;  /* 0x0000000300037305 */ /* 0x000f22000020f000 */
[----:B------:R-:W-:Y:S01]  /*11a0*/  USEL UR6, UR6, 0xffff, !UP1 ;  /* 0x0000ffff06067887 */ /* 0x000fe2000c800000 */
[----:B------:R-:W-:Y:S01]  /*11b0*/  UMOV UR21, 0x5 ;  /* 0x0000000500157882 */ /* 0x000fe20000000000 */
[----:B------:R-:W-:Y:S02]  /*11c0*/  USHF.L.U32 UR27, UR45, 0x9, URZ ;  /* 0x000000092d1b7899 */ /* 0x000fe400080006ff */
[----:B------:R-:W-:Y:S01]  /*11d0*/  USHF.L.U32 UR21, UR21, UR5, URZ ;  /* 0x0000000515157299 */ /* 0x000fe200080006ff */
[----:B-1----:R-:W-:Y:S01]  /*11e0*/  R2UR UR4, R2 ;  /* 0x00000000020472ca */ /* 0x002fe200000e0000 */
[----:B------:R-:W-:Y:S01]  /*11f0*/  USHF.L.U32 UR26, UR45, 0xb, URZ ;  /* 0x0000000b2d1a7899 */ /* 0x000fe200080006ff */
[----:B------:R-:W-:Y:S01]  /*1200*/  PRMT R2, RZ, 0x7610, R2 ;  /* 0x00007610ff027816 */ /* 0x000fe20000000002 */
[----:B------:R-:W-:Y:S01]  /*1210*/  ULOP3.LUT UR6, UR6, 0xffff, URZ, 0xc0, !UPT ;  /* 0x0000ffff06067892 */ /* 0x000fe2000f8ec0ff */
[----:B------:R-:W-:Y:S01]  /*1220*/  UMOV UR24, 0x1111 ;  /* 0x0000111100187882 */ /* 0x000fe20000000000 */
[----:B------:R-:W1:Y:S01]  /*1230*/  LDCU UR42, c[0x0][0xb24] ;  /* 0x00016480ff2a77ac */ /* 0x000e620008000800 */
[----:B----4-:R-:W-:-:S02]  /*1240*/  R2UR UR7, R3 ;  /* 0x00000000030772ca */ /* 0x010fc400000e0000 */
[----:B------:R-:W-:Y:S01]  /*1250*/  PRMT R3, RZ, 0x7610, R3 ;  /* 0x00007610ff037816 */ /* 0x000fe20000000003 */
[----:B------:R-:W4:Y:S04]  /*1260*/  LDCU UR31, c[0x0][0xb30] ;  /* 0x00016600ff1f77ac */ /* 0x000f280008000800 */
[----:B------:R-:W-:Y:S02]  /*1270*/  UIADD3 UR4, UPT, UPT, -UR4, URZ, URZ ;  /* 0x000000ff04047290 */ /* 0x000fe4000fffe1ff */
[----:B------:R-:W-:Y:S02]  /*1280*/  UISETP.NE.AND UP5, UPT, UR25, 0x2, UPT ;  /* 0x000000021900788c */ /* 0x000fe4000bfa5270 */
[----:B---3--:R-:W-:Y:S02]  /*1290*/  UIMAD UR4, UR10, UR4, UR8 ;  /* 0x000000040a0472a4 */ /* 0x008fe4000f8e0208 */
[----:B------:R-:W-:-:S02]  /*12a0*/  UIADD3 UR5, UPT, UPT, -UR7, URZ, URZ ;  /* 0x000000ff07057290 */ /* 0x000fc4000fffe1ff */
[----:B------:R-:W-:Y:S02]  /*12b0*/  ULOP3.LUT UR27, UR27, 0x1800, URZ, 0xc0, !UPT ;  /* 0x000018001b1b7892 */ /* 0x000fe4000f8ec0ff */
[----:B------:R-:W-:Y:S01]  /*12c0*/  IMAD.U32 R164, RZ, RZ, UR4 ;  /* 0x00000004ffa47e24 */ /* 0x000fe2000f8e00ff */
[----:B------:R-:W-:Y:S02]  /*12d0*/  ULOP3.LUT UR26, UR26, 0x1000, URZ, 0xc0, !UPT ;  /* 0x000010001a1a7892 */ /* 0x000fe4000f8ec0ff */
[----:B--2---:R-:W-:Y:S01]  /*12e0*/  UISETP.GE.AND UP6, UPT, UR28, 0x1, UPT ;  /* 0x000000011c00788c */ /* 0x004fe2000bfc6270 */
[----:B------:R-:W-:Y:S01]  /*12f0*/  UMOV UR20, UR8 ;  /* 0x0000000800147c82 */ /* 0x000fe20008000000 */
[----:B------:R-:W-:Y:S01]  /*1300*/  UMOV UR16, UR30 ;  /* 0x0000001e00107c82 */ /* 0x000fe20008000000 */
[----:B------:R-:W-:Y:S02]  /*1310*/  USHF.L.U32 UR24, UR24, UR6, URZ ;  /* 0x0000000618187299 */ /* 0x000fe400080006ff */
[----:B------:R-:W-:Y:S01]  /*1320*/  UIMAD UR61, UR61, UR5, UR30 ;  /* 0x000000053d3d72a4 */ /* 0x000fe2000f8e021e */
[----:B-1--4-:R-:W-:Y:S11]  /*1330*/  BRA.U UP4, `(.L_x_18) ;  /* 0x0000000104b07547 */ /* 0x012ff6000b800000 */
[----:B------:R-:W-:Y:S01]  /*1340*/  R2UR UR18, R164 ;  /* 0x00000000a41272ca */ /* 0x000fe200000e0000 */
[----:B------:R-:W-:-:S12]  /*1350*/  ULOP3.LUT UR4, UR61, 0x2, URZ, 0x3c, !UPT ;  /* 0x000000023d047892 */ /* 0x000fd8000f8e3cff */
[----:B------:R-:W-:Y:S02]  /*1360*/  UISETP.NE.AND UP0, UPT, UR18, URZ, UPT ;  /* 0x000000ff1200728c */ /* 0x000fe4000bf05270 */
[----:B------:R-:W-:Y:S02]  /*1370*/  UISETP.NE.AND UP2, UPT, UR18, 0x1, UPT ;  /* 0x000000011200788c */ /* 0x000fe4000bf45270 */
[----:B------:R-:W-:Y:S02]  /*1380*/  UISETP.GT.U32.AND UP1, UPT, UR61, 0x1, UP0 ;  /* 0x000000013d00788c */ /* 0x000fe40008724070 */
[----:B------:R-:W-:Y:S02]  /*1390*/  UISETP.GT.U32.AND UP0, UPT, UR4, 0x1, UP0 ;  /* 0x000000010400788c */ /* 0x000fe40008704070 */
[----:B------:R-:W-:Y:S02]  /*13a0*/  USEL UR7, URZ, 0x1, UP1 ;  /* 0x00000001ff077887 */ /* 0x000fe40008800000 */
[----:B------:R-:W-:-:S02]  /*13b0*/  USEL UR8, URZ, 0x2, UP1 ;  /* 0x00000002ff087887 */ /* 0x000fc40008800000 */
[----:B------:R-:W-:Y:S02]  /*13c0*/  UISETP.GT.U32.AND UP1, UPT, UR61, 0x1, UP2 ;  /* 0x000000013d00788c */ /* 0x000fe40009724070 */
[----:B------:R-:W-:Y:S02]  /*13d0*/  USEL UR12, URZ, 0x4, UP0 ;  /* 0x00000004ff0c7887 */ /* 0x000fe40008000000 */
[----:B------:R-:W-:Y:S02]  /*13e0*/  USEL UR15, URZ, 0x8, UP0 ;  /* 0x00000008ff0f7887 */ /* 0x000fe40008000000 */
[----:B------:R-:W-:Y:S02]  /*13f0*/  UISETP.GT.U32.AND UP0, UPT, UR4, 0x1, UP2 ;  /* 0x000000010400788c */ /* 0x000fe40009704070 */
[----:B------:R-:W-:Y:S02]  /*1400*/  USEL UR6, URZ, 0x10, UP1 ;  /* 0x00000010ff067887 */ /* 0x000fe40008800000 */
[----:B------:R-:W-:-:S02]  /*1410*/  USEL UR11, URZ, 0x20, UP1 ;  /* 0x00000020ff0b7887 */ /* 0x000fc40008800000 */
[----:B------:R-:W-:Y:S02]  /*1420*/  UISETP.NE.AND UP1, UPT, UR18, 0x2, UPT ;  /* 0x000000021200788c */ /* 0x000fe4000bf25270 */
[----:B------:R-:W-:Y:S02]  /*1430*/  USEL UR14, URZ, 0x40, UP0 ;  /* 0x00000040ff0e7887 */ /* 0x000fe40008000000 */
[----:B------:R-:W-:Y:S02]  /*1440*/  USEL UR17, URZ, 0x80, UP0 ;  /* 0x00000080ff117887 */ /* 0x000fe40008000000 */
[----:B------:R-:W-:Y:S02]  /*1450*/  UISETP.GT.U32.AND UP0, UPT, UR61, 0x1, UP1 ;  /* 0x000000013d00788c */ /* 0x000fe40008f04070 */
[----:B------:R-:W-:Y:S02]  /*1460*/  UISETP.NE.AND UP2, UPT, UR18, 0x3, UPT ;  /* 0x000000031200788c */ /* 0x000fe4000bf45270 */
[----:B------:R-:W-:-:S02]  /*1470*/  USEL UR5, URZ, 0x100, UP0 ;  /* 0x00000100ff057887 */ /* 0x000fc40008000000 */
[----:B------:R-:W-:Y:S02]  /*1480*/  USEL UR10, URZ, 0x200, UP0 ;  /* 0x00000200ff0a7887 */ /* 0x000fe40008000000 */
[----:B------:R-:W-:Y:S02]  /*1490*/  UISETP.GT.U32.AND UP0, UPT, UR61, 0x1, UP2 ;  /* 0x000000013d00788c */ /* 0x000fe40009704070 */
[----:B------:R-:W-:Y:S02]  /*14a0*/  UIADD3 UR5, UPT, UPT, UR5, UR6, UR7 ;  /* 0x0000000605057290 */ /* 0x000fe4000fffe007 */
[----:B------:R-:W-:Y:S02]  /*14b0*/  USEL UR9, URZ, 0x1000, UP0 ;  /* 0x00001000ff097887 */ /* 0x000fe40008000000 */
[----:B------:R-:W-:Y:S02]  /*14c0*/  USEL UR13, URZ, 0x2000, UP0 ;  /* 0x00002000ff0d7887 */ /* 0x000fe40008000000 */
[----:B------:R-:W-:-:S02]  /*14d0*/  UIADD3 UR5, UPT, UPT, UR8, UR9, UR5 ;  /* 0x0000000908057290 */ /* 0x000fc4000fffe005 */
[----:B------:R-:W-:Y:S02]  /*14e0*/  UISETP.GT.U32.AND UP1, UPT, UR4, 0x1, UP1 ;  /* 0x000000010400788c */ /* 0x000fe40008f24070 */
[----:B------:R-:W-:Y:S02]  /*14f0*/  UIADD3 UR5, UPT, UPT, UR10, UR11, UR5 ;  /* 0x0000000b0a057290 */ /* 0x000fe4000fffe005 */
[----:B------:R-:W-:Y:S02]  /*1500*/  UISETP.GT.U32.AND UP0, UPT, UR4, 0x1, UP2 ;  /* 0x000000010400788c */ /* 0x000fe40009704070 */
[----:B------:R-:W-:Y:S02]  /*1510*/  USEL UR4, URZ, 0x400, UP1 ;  /* 0x00000400ff047887 */ /* 0x000fe40008800000 */
[----:B------:R-:W-:Y:S02]  /*1520*/  UIADD3 UR5, UPT, UPT, UR12, UR13, UR5 ;  /* 0x0000000d0c057290 */ /* 0x000fe4000fffe005 */
[----:B------:R-:W-:-:S02]  /*1530*/  USEL UR6, URZ, 0x4000, UP0 ;  /* 0x00004000ff067887 */ /* 0x000fc40008000000 */
[----:B------:R-:W-:Y:S02]  /*1540*/  UIADD3 UR5, UPT, UPT, UR4, UR14, UR5 ;  /* 0x0000000e04057290 */ /* 0x000fe4000fffe005 */
[----:B------:R-:W-:Y:S02]  /*1550*/  USEL UR7, URZ, 0x800, UP1 ;  /* 0x00000800ff077887 */ /* 0x000fe40008800000 */
[----:B------:R-:W-:Y:S02]  /*1560*/  ULOP3.LUT UR4, UR61, 0xfffffffe, URZ, 0xc0, !UPT ;  /* 0xfffffffe3d047892 */ /* 0x000fe4000f8ec0ff */
[----:B------:R-:W-:Y:S02]  /*1570*/  UIADD3 UR5, UPT, UPT, UR15, UR6, UR5 ;  /* 0x000000060f057290 */ /* 0x000fe4000fffe005 */
[----:B------:R-:W-:Y:S02]  /*1580*/  ULEA UR4, UR18, UR4, 0x2 ;  /* 0x0000000412047291 */ /* 0x000fe4000f8e10ff */
[----:B------:R-:W-:-:S02]  /*1590*/  USEL UR6, URZ, 0x8000, UP0 ;  /* 0x00008000ff067887 */ /* 0x000fc40008000000 */
[----:B------:R-:W-:-:S03]  /*15a0*/  UIADD3 UR5, UPT, UPT, UR7, UR17, UR5 ;  /* 0x0000001107057290 */ /* 0x000fc6000fffe005 */
[----:B------:R-:W-:Y:S01]  /*15b0*/  UMOV UR7, 0x3 ;  /* 0x0000000300077882 */ /* 0x000fe20000000000 */
[----:B------:R-:W-:Y:S02]  /*15c0*/  UIADD3 UR5, UPT, UPT, UR5, UR6, URZ ;  /* 0x0000000605057290 */ /* 0x000fe4000fffe0ff */
[----:B------:R-:W-:-:S04]  /*15d0*/  USHF.L.U32 UR4, UR7, UR4, URZ ;  /* 0x0000000407047299 */ /* 0x000fc800080006ff */
[----:B------:R-:W-:Y:S02]  /*15e0*/  MOV R3, UR5 ;  /* 0x0000000500037c02 */ /* 0x000fe40008000f00 */
[----:B------:R-:W-:Y:S02]  /*15f0*/  IMAD.U32 R2, RZ, RZ, UR4 ;  /* 0x00000004ff027e24 */ /* 0x000fe4000f8e00ff */
.L_x_18:
[----:B------:R-:W-:Y:S05]  /*1600*/  BRA.U !UP6, `(.L_x_19) ;  /* 0x000000010ed47547 */ /* 0x000fea000b800000 */
[----:B------:R-:W1:Y:S01]  /*1610*/  LDCU.128 UR12, c[0x0][0xb10] ;  /* 0x00016200ff0c77ac */ /* 0x000e620008000c00 */
[----:B------:R-:W2:Y:S01]  /*1620*/  LDCU UR6, c[0x0][0x370] ;  /* 0x00006e00ff0677ac */ /* 0x000ea20008000800 */
[----:B------:R-:W3:Y:S01]  /*1630*/  LDCU UR5, c[0x0][0x374] ;  /* 0x00006e80ff0577ac */ /* 0x000ee20008000800 */
[----:B------:R-:W4:Y:S01]  /*1640*/  LDCU UR29, c[0x0][0xb0c] ;  /* 0x00016180ff1d77ac */ /* 0x000f220008000800 */
[----:B------:R-:W4:Y:S01]  /*1650*/  LDCU UR4, c[0x0][0xb20] ;  /* 0x00016400ff0477ac */ /* 0x000f220008000800 */
[----:B------:R-:W4:Y:S01]  /*1660*/  LDCU.64 UR8, c[0x0][0xb28] ;  /* 0x00016500ff0877ac */ /* 0x000f220008000a00 */
[----:B-1----:R-:W-:Y:S02]  /*1670*/  UISETP.NE.AND UP0, UPT, UR14, 0x1, UPT ;  /* 0x000000010e00788c */ /* 0x002fe4000bf05270 */
[----:B---3--:R-:W-:Y:S02]  /*1680*/  UIMAD.WIDE.U32 UR10, UR5, UR15, URZ ;  /* 0x0000000f050a72a5 */ /* 0x008fe4000f8e00ff */
[----:B--2---:R-:W-:-:S02]  /*1690*/  UIMAD.WIDE.U32 UR18, UR6, UR12, URZ ;  /* 0x0000000c061272a5 */ /* 0x004fc4000f8e00ff */
[----:B----4-:R-:W-:Y:S02]  /*16a0*/  UISETP.NE.AND UP1, UPT, UR29, 0x1, UPT ;  /* 0x000000011d00788c */ /* 0x010fe4000bf25270 */
[----:B------:R-:W-:Y:S01]  /*16b0*/  UISETP.NE.AND UP2, UPT, UR28, 0x1, UPT ;  /* 0x000000011c00788c */ /* 0x000fe2000bf45270 */
[----:B------:R-:W-:Y:S02]  /*16c0*/  UMOV UR10, UR11 ;  /* 0x0000000b000a7c82 */ /* 0x000fe40008000000 */
[----:B------:R-:W-:Y:S01]  /*16d0*/  UMOV UR18, UR19 ;  /* 0x0000001300127c82 */ /* 0x000fe20008000000 */
[----:B------:R-:W-:Y:S02]  /*16e0*/  @UP0 USHF.R.U32.HI UR5, URZ, UR4, UR10 ;  /* 0x00000004ff050299 */ /* 0x000fe4000801160a */
[----:B------:R-:W-:Y:S02]  /*16f0*/  UIMAD.WIDE.U32 UR22, UR20, UR15, URZ ;  /* 0x0000000f141672a5 */ /* 0x000fe4000f8e00ff */
[----:B------:R-:W-:-:S02]  /*1700*/  UIMAD.WIDE.U32 UR10, UR5, UR8, URZ ;  /* 0x00000008050a72a5 */ /* 0x000fc4000f8e00ff */
[----:B------:R-:W-:Y:S02]  /*1710*/  @UP1 USHF.R.U32.HI UR6, URZ, UR13, UR18 ;  /* 0x0000000dff061299 */ /* 0x000fe40008011612 */
[----:B------:R-:W-:Y:S02]  /*1720*/  UIMAD.WIDE.U32 UR16, UR30, UR12, URZ ;  /* 0x0000000c1e1072a5 */ /* 0x000fe4000f8e00ff */
[----:B------:R-:W-:Y:S01]  /*1730*/  UIMAD.WIDE.U32 UR18, UR6, UR8, URZ ;  /* 0x00000008061272a5 */ /* 0x000fe2000f8e00ff */
[----:B------:R-:W-:Y:S01]  /*1740*/  UMOV UR22, UR23 ;  /* 0x0000001700167c82 */ /* 0x000fe20008000000 */
[----:B------:R-:W-:Y:S01]  /*1750*/  UMOV UR10, UR11 ;  /* 0x0000000b000a7c82 */ /* 0x000fe20008000000 */
[----:B------:R-:W-:Y:S02]  /*1760*/  USHF.R.U32.HI UR22, URZ, UR4, UR22 ;  /* 0x00000004ff167299 */ /* 0x000fe40008011616 */
[----:B------:R-:W-:Y:S02]  /*1770*/  @UP2 USHF.R.U32.HI UR5, URZ, UR9, UR10 ;  /* 0x00000009ff052299 */ /* 0x000fe4000801160a */
[----:B------:R-:W-:Y:S01]  /*1780*/  UMOV UR7, UR19 ;  /* 0x0000001300077c82 */ /* 0x000fe20008000000 */
[----:B------:R-:W-:Y:S01]  /*1790*/  UMOV UR16, UR17 ;  /* 0x0000001100107c82 */ /* 0x000fe20008000000 */
[----:B------:R-:W-:-:S02]  /*17a0*/  @UP2 USHF.R.U32.HI UR6, URZ, UR9, UR7 ;  /* 0x00000009ff062299 */ /* 0x000fc40008011607 */
[----:B------:R-:W-:Y:S02]  /*17b0*/  USHF.R.U32.HI UR16, URZ, UR13, UR16 ;  /* 0x0000000dff107299 */ /* 0x000fe40008011610 */
[----:B------:R-:W-:Y:S02]  /*17c0*/  USEL UR4, UR20, UR22, !UP0 ;  /* 0x0000001614047287 */ /* 0x000fe4000c000000 */
[----:B------:R-:W-:Y:S02]  /*17d0*/  UIMAD UR7, UR5, UR28, URZ ;  /* 0x0000001c050772a4 */ /* 0x000fe4000f8e02ff */
[----:B------:R-:W-:Y:S02]  /*17e0*/  USEL UR5, UR30, UR16, !UP1 ;  /* 0x000000101e057287 */ /* 0x000fe4000c800000 */
[----:B------:R-:W-:Y:S02]  /*17f0*/  UIMAD UR12, UR6, UR28, URZ ;  /* 0x0000001c060c72a4 */ /* 0x000fe4000f8e02ff */
[----:B------:R-:W-:-:S02]  /*1800*/  UISETP.GE.AND UP0, UPT, UR4, UR7, UPT ;  /* 0x000000070400728c */ /* 0x000fc4000bf06270 */
[----:B------:R-:W-:Y:S02]  /*1810*/  UIMAD.WIDE.U32 UR10, UR4, UR8, URZ ;  /* 0x00000008040a72a5 */ /* 0x000fe4000f8e00ff */
[----:B------:R-:W-:Y:S02]  /*1820*/  UISETP.GE.OR UP0, UPT, UR5, UR12, UP0 ;  /* 0x0000000c0500728c */ /* 0x000fe40008706670 */
[----:B------:R-:W-:Y:S02]  /*1830*/  UIMAD.WIDE.U32 UR12, UR5, UR8, URZ ;  /* 0x00000008050c72a5 */ /* 0x000fe4000f8e00ff */
[----:B------:R-:W-:Y:S01]  /*1840*/  UIADD3 UR10, UPT, UPT, -UR4, URZ, URZ ;  /* 0x000000ff040a7290 */ /* 0x000fe2000fffe1ff */
[----:B------:R-:W-:Y:S01]  /*1850*/  UMOV UR8, UR11 ;  /* 0x0000000b00087c82 */ /* 0x000fe20008000000 */
[----:B------:R-:W-:Y:S02]  /*1860*/  UIADD3 UR16, UPT, UPT, -UR5, URZ, URZ ;  /* 0x000000ff05107290 */ /* 0x000fe4000fffe1ff */
[----:B------:R-:W-:-:S03]  /*1870*/  USHF.R.U32.HI UR8, URZ, UR9, UR8 ;  /* 0x00000009ff087299 */ /* 0x000fc60008011608 */
[----:B------:R-:W-:Y:S01]  /*1880*/  @!UP0 UMOV UR7, UR13 ;  /* 0x0000000d00078c82 */ /* 0x000fe20008000000 */
[----:B------:R-:W-:Y:S02]  /*1890*/  UIMAD UR20, UR14, UR10, UR20 ;  /* 0x0000000a0e1472a4 */ /* 0x000fe4000f8e0214 */
[----:B------:R-:W-:Y:S02]  /*18a0*/  USEL UR8, UR4, UR8, !UP2 ;  /* 0x0000000804087287 */ /* 0x000fe4000d000000 */
[----:B------:R-:W-:Y:S02]  /*18b0*/  @!UP0 USHF.R.U32.HI UR7, URZ, UR9, UR7 ;  /* 0x00000009ff078299 */ /* 0x000fe40008011607 */
[----:B------:R-:W-:Y:S02]  /*18c0*/  UIADD3 UR9, UPT, UPT, -UR8, URZ, URZ ;  /* 0x000000ff08097290 */ /* 0x000fe4000fffe1ff */
[----:B------:R-:W-:Y:S02]  /*18d0*/  @!UP0 USEL UR7, UR5, UR7, !UP2 ;  /* 0x0000000705078287 */ /* 0x000fe4000d000000 */
[----:B------:R-:W-:-:S02]  /*18e0*/  UIMAD UR9, UR28, UR9, UR4 ;  /* 0x000000091c0972a4 */ /* 0x000fc4000f8e0204 */
[----:B------:R-:W-:Y:S02]  /*18f0*/  @!UP0 UIADD3 UR8, UPT, UPT, UR8, -UR7, URZ ;  /* 0x8000000708088290 */ /* 0x000fe4000fffe0ff */
[----:B------:R-:W-:Y:S02]  /*1900*/  @!UP0 UIMAD UR6, UR9, UR6, UR7 ;  /* 0x00000006090682a4 */ /* 0x000fe4000f8e0207 */
[----:B------:R-:W-:Y:S02]  /*1910*/  @!UP0 UIMAD UR4, UR8, UR28, UR5 ;  /* 0x0000001c080482a4 */ /* 0x000fe4000f8e0205 */
[----:B------:R-:W-:Y:S02]  /*1920*/  UIMAD UR16, UR29, UR16, UR30 ;  /* 0x000000101d1072a4 */ /* 0x000fe4000f8e021e */
[----:B------:R-:W-:Y:S01]  /*1930*/  UIMAD UR20, UR4, UR14, UR20 ;  /* 0x0000000e041472a4 */ /* 0x000fe2000f8e0214 */
[----:B------:R-:W-:Y:S02]  /*1940*/  @!UP0 UMOV UR5, UR6 ;  /* 0x0000000600058c82 */ /* 0x000fe40008000000 */
[----:B------:R-:W-:-:S12]  /*1950*/  UIMAD UR16, UR5, UR29, UR16 ;  /* 0x0000001d051072a4 */ /* 0x000fd8000f8e0210 */
.L_x_19:
[----:B------:R-:W-:-:S09]  /*1960*/  UISETP.NE.AND UP0, UPT, UR31, 0x1, UPT ;  /* 0x000000011f00788c */ /* 0x000fd2000bf05270 */
[----:B------:R-:W-:Y:S05]  /*1970*/  BRA.U UP0, `(.L_x_20) ;  /* 0x0000000100447547 */ /* 0x000fea000b800000 */
[----:B------:R-:W1:Y:S01]  /*1980*/  LDCU.128 UR8, c[0x0][0xb10] ;  /* 0x00016200ff0877ac */ /* 0x000e620008000c00 */
[----:B------:R-:W2:Y:S01]  /*1990*/  LDCU UR12, c[0x0][0xb0c] ;  /* 0x00016180ff0c77ac */ /* 0x000ea20008000800 */
[----:B------:R-:W3:Y:S01]  /*19a0*/  LDCU UR13, c[0x0][0xb20] ;  /* 0x00016400ff0d77ac */ /* 0x000ee20008000800 */
[----:B-1----:R-:W-:Y:S02]  /*19b0*/  UIMAD.WIDE.U32 UR6, UR16, UR8, URZ ;  /* 0x00000008100672a5 */ /* 0x002fe4000f8e00ff */
[----:B------:R-:W-:Y:S02]  /*19c0*/  UIMAD.WIDE.U32 UR4, UR20, UR11, URZ ;  /* 0x0000000b140472a5 */ /* 0x000fe4000f8e00ff */
[----:B--2---:R-:W-:Y:S02]  /*19d0*/  UISETP.NE.AND UP1, UPT, UR12, 0x1, UPT ;  /* 0x000000010c00788c */ /* 0x004fe4000bf25270 */
[----:B------:R-:W-:Y:S01]  /*19e0*/  UISETP.NE.AND UP0, UPT, UR10, 0x1, UPT ;  /* 0x000000010a00788c */ /* 0x000fe2000bf05270 */
[----:B------:R-:W-:-:S02]  /*19f0*/  UMOV UR6, UR7 ;  /* 0x0000000700067c82 */ /* 0x000fc40008000000 */
[----:B------:R-:W-:Y:S01]  /*1a00*/  UMOV UR4, UR5 ;  /* 0x0000000500047c82 */ /* 0x000fe20008000000 */
[----:B------:R-:W-:Y:S02]  /*1a10*/  USHF.R.U32.HI UR9, URZ, UR9, UR6 ;  /* 0x00000009ff097299 */ /* 0x000fe40008011606 */
[----:B---3--:R-:W-:Y:S02]  /*1a20*/  USHF.R.U32.HI UR4, URZ, UR13, UR4 ;  /* 0x0000000dff047299 */ /* 0x008fe40008011604 */
[----:B------:R-:W-:Y:S02]  /*1a30*/  USEL UR5, UR16, UR9, !UP1 ;  /* 0x0000000910057287 */ /* 0x000fe4000c800000 */
[----:B------:R-:W-:-:S04]  /*1a40*/  USEL UR4, UR20, UR4, !UP0 ;  /* 0x0000000414047287 */ /* 0x000fc8000c000000 */
[----:B------:R-:W-:Y:S02]  /*1a50*/  UIADD3 UR6, UPT, UPT, -UR4, UR5, URZ ;  /* 0x0000000504067290 */ /* 0x000fe4000fffe1ff */
[----:B------:R-:W-:Y:S02]  /*1a60*/  UIADD3 UR4, UPT, UPT, UR4, -UR5, URZ ;  /* 0x8000000504047290 */ /* 0x000fe4000fffe0ff */
[----:B------:R-:W-:Y:S02]  /*1a70*/  UIMAD UR20, UR6, UR10, UR20 ;  /* 0x0000000a061472a4 */ /* 0x000fe4000f8e0214 */
[----:B------:R-:W-:-:S12]  /*1a80*/  UIMAD UR16, UR4, UR12, UR16 ;  /* 0x0000000c041072a4 */ /* 0x000fd8000f8e0210 */
.L_x_20:
[----:B------:R-:W-:-:S09]  /*1a90*/  UISETP.EQ.U32.AND UP0, UPT, UR32, 0x1, UPT ;  /* 0x000000012000788c */ /* 0x000fd2000bf02070 */
[----:B------:R-:W-:Y:S05]  /*1aa0*/  BRA.U !UP0, `(.L_x_21) ;  /* 0x00000001080c7547 */ /* 0x000fea000b800000 */
[----:B------:R-:W-:Y:S01]  /*1ab0*/  UCGABAR_WAIT ;  /* 0x0000000000007dc7 */ /* 0x000fe20008000000 */
[----:B------:R-:W-:Y:S01]  /*1ac0*/  CCTL.IVALL ;  /* 0x00000000ff00798f */ /* 0x000fe20002000000 */
[----:B------:R-:W-:Y:S05]  /*1ad0*/  BRA `(.L_x_22) ;  /* 0x0000000000047947 */ /* 0x000fea0003800000 */
.L_x_21:
[----:B------:R-:W-:Y:S06]  /*1ae0*/  BAR.SYNC.DEFER_BLOCKING 0x0 ;  /* 0x0000000000007b1d */ /* 0x000fec0000010000 */
.L_x_22:
[----:B------:R-:W-:Y:S05]  /*1af0*/  BRA.U UP5, `(.L_x_23) ;  /* 0x0000001505f47547 */ /* 0x000fea000b800000 */
[----:B------:R-:W1:Y:S01]  /*1b00*/  LDCU UR6, c[0x0][0x38c] ;  /* 0x00007180ff0677ac */ /* 0x000e620008000800 */
[----:B------:R-:W-:Y:S01]  /*1b10*/  PLOP3.LUT P1, PT, PT, PT, UP3, 0x80, 0x8 ;  /* 0x000000000008781c */ /* 0x000fe20003f2f038 */
[----:B------:R-:W-:Y:S01]  /*1b20*/  IMAD.MOV.U32 R12, RZ, RZ, 0x1 ;  /* 0x00000001ff0c7424 */ /* 0x000fe200078e00ff */
[----:B------:R-:W-:Y:S01]  /*1b30*/  ISETP.NE.AND P2, PT, R0, RZ, P3 ;  /* 0x000000ff0000720c */ /* 0x000fe20001f45270 */
[----:B------:R-:W-:Y:S01]  /*1b40*/  USHF.L.U32 UR7, UR30, 0x7, URZ ;  /* 0x000000071e077899 */ /* 0x000fe200080006ff */
[----:B------:R-:W-:Y:S01]  /*1b50*/  PLOP3.LUT P1, PT, P1, PT, PT, 0x8, 0x80 ;  /* 0x000000000080781c */ /* 0x000fe20000f2e170 */
[----:B------:R-:W-:Y:S01]  /*1b60*/  UISETP.NE.AND UP1, UPT, UR25, URZ, UPT ;  /* 0x000000ff1900728c */ /* 0x000fe2000bf25270 */
[----:B------:R-:W-:Y:S01]  /*1b70*/  CS2R R10, SRZ ;  /* 0x00000000000a7805 */ /* 0x000fe2000001ff00 */
[----:B------:R-:W-:Y:S01]  /*1b80*/  IMAD.MOV.U32 R9, RZ, RZ, RZ ;  /* 0x000000ffff097224 */ /* 0x000fe200078e00ff */
[----:B------:R-:W2:Y:S01]  /*1b90*/  LDCU UR40, c[0x0][0x370] ;  /* 0x00006e00ff2877ac */ /* 0x000ea20008000800 */
[----:B------:R-:W-:Y:S01]  /*1ba0*/  IMAD.MOV.U32 R8, RZ, RZ, 0x1 ;  /* 0x00000001ff087424 */ /* 0x000fe200078e00ff */
[----:B------:R-:W-:Y:S01]  /*1bb0*/  USEL UR25, UR44, 0x2, UP1 ;  /* 0x000000022c197887 */ /* 0x000fe20008800000 */
[----:B------:R-:W3:Y:S01]  /*1bc0*/  LDCU.64 UR30, c[0x0][0x348] ;  /* 0x00006900ff1e77ac */ /* 0x000ee20008000a00 */
[----:B-1----:R-:W-:-:S02]  /*1bd0*/  UIADD3 UR5, UPT, UPT, UR6, 0x3f, URZ ;  /* 0x0000003f06057890 */ /* 0x002fc4000fffe0ff */
[----:B------:R-:W-:Y:S02]  /*1be0*/  UIADD3 UR49, UPT, UPT, UR6, 0x7e, URZ ;  /* 0x0000007e06317890 */ /* 0x000fe4000fffe0ff */
[----:B------:R-:W-:Y:S01]  /*1bf0*/  USHF.R.S32.HI UR4, URZ, 0x1f, UR5 ;  /* 0x0000001fff047899 */ /* 0x000fe20008011405 */
[----:B------:R-:W1:Y:S03]  /*1c00*/  LDCU UR39, c[0x0][0x374] ;  /* 0x00006e80ff2777ac */ /* 0x000e660008000800 */
[----:B------:R-:W-:Y:S02]  /*1c10*/  ULEA.HI UR4, UR4, UR5, URZ, 0x6 ;  /* 0x0000000504047291 */ /* 0x000fe4000f8f30ff */
[----:B------:R-:W-:Y:S02]  /*1c20*/  ULOP3.LUT UR5, UR7, 0x80, URZ, 0xc0, !UPT ;  /* 0x0000008007057892 */ /* 0x000fe4000f8ec0ff */
[----:B------:R-:W-:-:S02]  /*1c30*/  USHF.R.S32.HI UR43, URZ, 0x6, UR4 ;  /* 0x00000006ff2b7899 */ /* 0x000fc40008011404 */
[----:B------:R-:W-:Y:S02]  /*1c40*/  UIADD3 UR4, UPT, UPT, UR6, -0x1, URZ ;  /* 0xffffffff06047890 */ /* 0x000fe4000fffe0ff */
[----:B------:R-:W-:Y:S02]  /*1c50*/  UISETP.LT.U32.AND UP0, UPT, UR43, 0xb, UPT ;  /* 0x0000000b2b00788c */ /* 0x000fe4000bf01070 */
[----:B------:R-:W-:Y:S02]  /*1c60*/  UISETP.GE.U32.AND UP2, UPT, UR4, -0x7f, UPT ;  /* 0xffffff810400788c */ /* 0x000fe4000bf46070 */
[----:B------:R-:W-:Y:S02]  /*1c70*/  USEL UR41, UR43, 0xb, UP0 ;  /* 0x0000000b2b297887 */ /* 0x000fe40008000000 */
[----:B------:R-:W-:Y:S02]  /*1c80*/  ULEA UR48, UR48, UR5, 0x6 ;  /* 0x0000000530307291 */ /* 0x000fe4000f8e30ff */
[----:B------:R-:W-:-:S02]  /*1c90*/  UIADD3 UR4, UPT, UPT, UR41, -0x1, URZ ;  /* 0xffffffff29047890 */ /* 0x000fc4000fffe0ff */
[----:B------:R-:W-:Y:S02]  /*1ca0*/  ULEA UR46, UR46, UR5, 0x5 ;  /* 0x000000052e2e7291 */ /* 0x000fe4000f8e28ff */
[----:B------:R-:W-:Y:S02]  /*1cb0*/  UIADD3 UR47, UPT, UPT, UR43, -UR41, URZ ;  /* 0x800000292b2f7290 */ /* 0x000fe4000fffe0ff */
[----:B------:R-:W-:Y:S01]  /*1cc0*/  @UP2 UIADD3 UR4, UPT, UPT, UR41, URZ, URZ ;  /* 0x000000ff29042290 */ /* 0x000fe2000fffe0ff */
[----:B------:R-:W-:-:S03]  /*1cd0*/  UMOV UR7, URZ ;  /* 0x000000ff00077c82 */ /* 0x000fc60008000000 */
[----:B------:R-:W-:Y:S02]  /*1ce0*/  UIADD3 UR29, UPT, UPT, UR4, 0x1, URZ ;  /* 0x00000001041d7890 */ /* 0x000fe4000fffe0ff */
[----:B-123--:R-:W-:-:S12]  /*1cf0*/  UIADD3 UR44, UPT, UPT, -UR4, URZ, URZ ;  /* 0x000000ff042c7290 */ /* 0x00efd8000fffe1ff */
.L_x_43:
[----:B------:R-:W-:Y:S01]  /*1d00*/  UISETP.NE.AND UP0, UPT, UR45, URZ, UPT ;  /* 0x000000ff2d00728c */ /* 0x000fe2000bf05270 */
[----:B-1----:R-:W1:Y:S08]  /*1d10*/  S2UR UR45, SR_CgaCtaId ;  /* 0x00000000002d79c3 */ /* 0x002e700000008800 */
[----:B------:R-:W-:Y:S05]  /*1d20*/  BRA.U UP0, `(.L_x_24) ;  /* 0x0000000100347547 */ /* 0x000fea000b800000 */
[----:B------:R-:W2:Y:S01]  /*1d30*/  S2R R0, SR_CgaCtaId ;  /* 0x0000000000007919 */ /* 0x000ea20000008800 */
[----:B------:R-:W-:Y:S02]  /*1d40*/  MOV R3, 0x400 ;  /* 0x0000040000037802 */ /* 0x000fe40000000f00 */
[----:B------:R-:W-:Y:S02]  /*1d50*/  SHF.L.U32 R2, R8, 0x1f, RZ ;  /* 0x0000001f08027819 */ /* 0x000fe400000006ff */
[----:B--2---:R-:W-:-:S05]  /*1d60*/  LEA R0, R0, R3, 0x18 ;  /* 0x0000000300007211 */ /* 0x004fca00078ec0ff */
[----:B------:R-:W-:-:S04]  /*1d70*/  IMAD R3, R9, 0x8, R0 ;  /* 0x0000000809037824 */ /* 0x000fc800078e0200 */
[----:B------:R-:W2:Y:S02]  /*1d80*/  SYNCS.PHASECHK.TRANS64.TRYWAIT P0, [R3+URZ+0x150], R2 ;  /* 0x00015002030075a7 */ /* 0x000ea400080011ff */
[----:B--2---:R-:W-:Y:S05]  /*1d90*/  @!P0 BRA `(.L_x_25) ;  /* 0x000000a400788947 */ /* 0x004fea0003800000 */
.L_x_152:
[----:B------:R-:W-:Y:S01]  /*1da0*/  VIADD R9, R9, 0x1 ;  /* 0x0000000109097836 */ /* 0x000fe20000000000 */
[----:B------:R2:W-:Y:S04]  /*1db0*/  SYNCS.ARRIVE.TRANS64.A1T0 RZ, [R3+URZ+0x140], RZ ;  /* 0x000140ff03ff79a7 */ /* 0x0005e800081000ff */
[----:B------:R-:W-:-:S04]  /*1dc0*/  ISETP.NE.AND P0, PT, R9, 0x2, PT ;  /* 0x000000020900780c */ /* 0x000fc80003f05270 */
[----:B------:R-:W-:Y:S02]  /*1dd0*/  SEL R9, R9, RZ, P0 ;  /* 0x000000ff09097207 */ /* 0x000fe40000000000 */
[----:B--2---:R-:W-:-:S04]  /*1de0*/  SEL R3, RZ, 0x1, P0 ;  /* 0x00000001ff037807 */ /* 0x004fc80000000000 */
[----:B------:R-:W-:-:S07]  /*1df0*/  LOP3.LUT R8, R8, R3, RZ, 0x3c, !PT ;  /* 0x0000000308087212 */ /* 0x000fce00078e3cff */
.L_x_24:
[----:B------:R-:W-:Y:S01]  /*1e00*/  UMOV UR6, 0x400 ;  /* 0x0000040000067882 */ /* 0x000fe20000000000 */
[----:B------:R-:W-:Y:S01]  /*1e10*/  SHF.L.U32 R0, R12, 0x1f, RZ ;  /* 0x0000001f0c007819 */ /* 0x000fe200000006ff */
[----:B-1----:R-:W-:Y:S02]  /*1e20*/  ULEA UR6, UR45, UR6, 0x18 ;  /* 0x000000062d067291 */ /* 0x002fe4000f8ec0ff */
[----:B------:R-:W-:Y:S02]  /*1e30*/  UISETP.GE.U32.AND UP0, UPT, UR49, 0x7f, UPT ;  /* 0x0000007f3100788c */ /* 0x000fe4000bf06070 */
[----:B------:R-:W-:Y:S02]  /*1e40*/  ULEA UR4, UR7, UR6, 0x3 ;  /* 0x0000000607047291 */ /* 0x000fe4000f8e18ff */
[----:B------:R-:W-:Y:S01]  /*1e50*/  ULEA UR11, UR20, UR48, 0x8 ;  /* 0x00000030140b7291 */ /* 0x000fe2000f8e40ff */
[----:B------:R-:W-:-:S06]  /*1e60*/  UMOV UR13, URZ ;  /* 0x000000ff000d7c82 */ /* 0x000fcc0008000000 */
[----:B------:R1:W2:Y:S01]  /*1e70*/  SYNCS.PHASECHK.TRANS64.TRYWAIT P0, [UR4+0x58], R0 ;  /* 0x00005800ff0075a7 */ /* 0x0002a20008001104 */
[----:B------:R-:W-:-:S04]  /*1e80*/  ULEA.HI UR4, UR16, UR16, URZ, 0x1 ;  /* 0x0000001010047291 */ /* 0x000fc8000f8f08ff */
[----:B------:R-:W-:-:S04]  /*1e90*/  USHF.L.U32 UR4, UR4, 0x7, URZ ;  /* 0x0000000704047899 */ /* 0x000fc800080006ff */
[----:B------:R-:W-:-:S04]  /*1ea0*/  ULOP3.LUT UR35, UR4, 0xffffff00, URZ, 0xc0, !UPT ;  /* 0xffffff0004237892 */ /* 0x000fc8000f8ec0ff */
[----:B------:R-:W-:Y:S01]  /*1eb0*/  UIADD3 UR35, UPT, UPT, UR46, UR35, URZ ;  /* 0x000000232e237290 */ /* 0x000fe2000fffe0ff */
[----:B------:R-:W-:Y:S11]  /*1ec0*/  BRA.U !UP0, `(.L_x_26) ;  /* 0x0000000108cc7547 */ /* 0x000ff6000b800000 */
[----:B------:R-:W-:Y:S01]  /*1ed0*/  UMOV UR18, UR44 ;  /* 0x0000002c00127c82 */ /* 0x000fe20008000000 */
[----:B------:R-:W-:Y:S01]  /*1ee0*/  UMOV UR4, UR7 ;  /* 0x0000000700047c82 */ /* 0x000fe20008000000 */
[----:B------:R-:W-:-:S05]  /*1ef0*/  UMOV UR34, URZ ;  /* 0x000000ff00227c82 */ /* 0x000fca0008000000 */
.L_x_32:
[----:B------:R-:W-:Y:S01]  /*1f00*/  ULEA UR33, UR4, UR6, 0x3 ;  /* 0x0000000604217291 */ /* 0x000fe2000f8e18ff */
[----:B------:R-:W-:Y:S01]  /*1f10*/  @P3 MOV R2, 0x8000 ;  /* 0x0000800000023802 */ /* 0x000fe20000000f00 */
[----:B--234-:R-:W-:Y:S10]  /*1f20*/  @P0 BRA `(.L_x_27) ;  /* 0x00000000000c0947 */ /* 0x01cff40003800000 */
[----:B------:R-:W-:-:S04]  /*1f30*/  SHF.L.U32 R3, R12, 0x1f, RZ ;  /* 0x0000001f0c037819 */ /* 0x000fc800000006ff */
[----:B------:R-:W2:Y:S02]  /*1f40*/  SYNCS.PHASECHK.TRANS64.TRYWAIT P0, [UR33+0x58], R3 ;  /* 0x00005803ff0075a7 */ /* 0x000ea40008001121 */
[----:B--2---:R-:W-:Y:S05]  /*1f50*/  @!P0 BRA `(.L_x_28) ;  /* 0x000000a4001c8947 */ /* 0x004fea0003800000 */
.L_x_27:
[----:B------:R2:W-:Y:S01]  /*1f60*/  @P3 SYNCS.ARRIVE.TRANS64 RZ, [UR33], R2 ;  /* 0x00000002ffff39a7 */ /* 0x0005e20008000021 */
[----:B------:R-:W-:Y:S02]  /*1f70*/  ULOP3.LUT UR5, UR25, 0x2, URZ, 0xfc, !UPT ;  /* 0x0000000219057892 */ /* 0x000fe4000f8efcff */
[----:B------:R-:W-:Y:S02]  /*1f80*/  UIADD3 UR18, UPT, UPT, UR18, 0x1, URZ ;  /* 0x0000000112127890 */ /* 0x000fe4000fffe0ff */
[----:B------:R-:W-:Y:S02]  /*1f90*/  UISETP.NE.AND UP0, UPT, UR5, 0x2, UPT ;  /* 0x000000020500788c */ /* 0x000fe4000bf05270 */
[----:B------:R-:W-:-:S07]  /*1fa0*/  UISETP.NE.AND UP2, UPT, UR18, 0x1, UPT ;  /* 0x000000011200788c */ /* 0x000fce000bf45270 */
[----:B------:R-:W-:Y:S05]  /*1fb0*/  BRA.U UP0, `(.L_x_29) ;  /* 0x0000000100047547 */ /* 0x000fea000b800000 */
[----:B------:R-:W-:Y:S05]  /*1fc0*/  BPT.TRAP 0x1 ;  /* 0x000000040000795c */ /* 0x000fea0000300000 */
.L_x_29:
[----:B------:R-:W-:Y:S04]  /*1fd0*/  BSSY.RECONVERGENT B0, `(.L_x_30) ;  /* 0x0000003000007945 */ /* 0x000fe80003800200 */
[----:B------:R-:W-:Y:S05]  /*1fe0*/  @!P2 BRA `(.L_x_31) ;  /* 0x000000000004a947 */ /* 0x000fea0003800000 */
[----:B------:R-:W-:Y:S05]  /*1ff0*/  BPT.TRAP 0x1 ;  /* 0x000000040000795c */ /* 0x000fea0000300000 */
.L_x_31:
[----:B------:R-:W-:Y:S05]  /*2000*/  BSYNC.RECONVERGENT B0 ;  /* 0x0000000000007941 */ /* 0x000fea0003800200 */
.L_x_30:
[----:B------:R-:W-:Y:S02]  /*2010*/  UIADD3 UR5, UPT, UPT, UR4, 0x1, URZ ;  /* 0x0000000104057890 */ /* 0x000fe4000fffe0ff */
[----:B------:R-:W-:Y:S02]  /*2020*/  USHF.L.U32 UR4, UR4, 0xd, URZ ;  /* 0x0000000d04047899 */ /* 0x000fe400080006ff */
[----:B------:R-:W-:Y:S02]  /*2030*/  UISETP.NE.AND UP0, UPT, UR5, 0xb, UPT ;  /* 0x0000000b0500788c */ /* 0x000fe4000bf05270 */
[----:B------:R-:W-:Y:S02]  /*2040*/  UIADD3 UR16, UP1, UPT, UR30, 0x80, URZ ;  /* 0x000000801e107890 */ /* 0x000fe4000ff3e0ff */
[----:B------:R-:W-:Y:S02]  /*2050*/  USEL UR8, URZ, 0x1, UP0 ;  /* 0x00000001ff087887 */ /* 0x000fe40008000000 */
[----:B------:R-:W-:-:S02]  /*2060*/  USEL UR7, UR5, URZ, UP0 ;  /* 0x000000ff05077287 */ /* 0x000fc40008000000 */
[----:B------:R-:W-:Y:S02]  /*2070*/  ULOP3.LUT UR32, UR27, UR4, URZ, 0xfc, !UPT ;  /* 0x000000041b207292 */ /* 0x000fe4000f8efcff */
[----:B------:R-:W-:Y:S01]  /*2080*/  ULEA UR5, UR7, UR6, 0x3 ;  /* 0x0000000607057291 */ /* 0x000fe2000f8e18ff */
[----:B------:R-:W-:Y:S01]  /*2090*/  LOP3.LUT R12, R12, UR8, RZ, 0x3c, !PT ;  /* 0x000000080c0c7c12 */ /* 0x000fe2000f8e3cff */
[----:B------:R-:W-:Y:S02]  /*20a0*/  UIADD3 UR14, UP0, UPT, UR30, 0x180, URZ ;  /* 0x000001801e0e7890 */ /* 0x000fe4000ff1e0ff */
[----:B------:R-:W-:Y:S01]  /*20b0*/  ULOP3.LUT UR8, UR26, UR4, URZ, 0xfc, !UPT ;  /* 0x000000041a087292 */ /* 0x000fe2000f8efcff */
[----:B-1----:R-:W-:Y:S01]  /*20c0*/  SHF.L.U32 R0, R12, 0x1f, RZ ;  /* 0x0000001f0c007819 */ /* 0x002fe200000006ff */
[----:B------:R-:W-:Y:S02]  /*20d0*/  ULOP3.LUT UR33, UR33, 0xfefffff8, URZ, 0xc0, !UPT ;  /* 0xfefffff821217892 */ /* 0x000fe4000f8ec0ff */
[----:B------:R-:W-:Y:S01]  /*20e0*/  UIADD3.X UR17, UPT, UPT, URZ, UR31, URZ, UP1, !UPT ;  /* 0x0000001fff117290 */ /* 0x000fe20008ffe4ff */
[----:B------:R3:W4:Y:S01]  /*20f0*/  SYNCS.PHASECHK.TRANS64.TRYWAIT P0, [UR5+0x58], R0 ;  /* 0x00005800ff0075a7 */ /* 0x0007220008001105 */
[----:B------:R-:W-:-:S02]  /*2100*/  UIADD3 UR32, UPT, UPT, UR6, 0xc400, UR32 ;  /* 0x0000c40006207890 */ /* 0x000fc4000fffe020 */
[----:B------:R-:W-:Y:S02]  /*2110*/  UPRMT UR5, URZ, 0x5410, UR24 ;  /* 0x00005410ff057896 */ /* 0x000fe40008000018 */
[----:B------:R-:W-:Y:S02]  /*2120*/  UIADD3 UR8, UPT, UPT, UR6, 0x22400, UR8 ;  /* 0x0002240006087890 */ /* 0x000fe4000fffe008 */
[----:B------:R-:W-:Y:S02]  /*2130*/  UIADD3.X UR15, UPT, UPT, URZ, UR31, URZ, UP0, !UPT ;  /* 0x0000001fff0f7290 */ /* 0x000fe400087fe4ff */
[----:B------:R-:W-:Y:S01]  /*2140*/  UPRMT UR4, URZ, 0x5410, UR21 ;  /* 0x00005410ff047896 */ /* 0x000fe20008000015 */
[----:B------:R-:W-:Y:S01]  /*2150*/  UMOV UR22, 0x0 ;  /* 0x0000000000167882 */ /* 0x000fe20000000000 */
[----:B------:R-:W-:Y:S01]  /*2160*/  UMOV UR23, 0x10000000 ;  /* 0x1000000000177882 */ /* 0x000fe20000000000 */
[----:B------:R-:W-:Y:S01]  /*2170*/  UMOV UR10, UR34 ;  /* 0x00000022000a7c82 */ /* 0x000fe20008000000 */
[----:B------:R-:W-:Y:S01]  /*2180*/  UMOV UR12, UR36 ;  /* 0x00000024000c7c82 */ /* 0x000fe20008000000 */
[----:B------:R-:W-:Y:S01]  /*2190*/  UMOV UR9, UR33 ;  /* 0x0000002100097c82 */ /* 0x000fe20008000000 */
[----:B------:R1:W-:Y:S01]  /*21a0*/  UTMALDG.3D.MULTICAST.2CTA [UR32], [UR16], UR5, desc[UR22] ;  /* 0x00001620100073b4 */ /* 0x0003e20008211805 */
[----:B------:R-:W-:-:S02]  /*21b0*/  UMOV UR13, UR29 ;  /* 0x0000001d000d7c82 */ /* 0x000fc40008000000 */
[----:B------:R2:W-:Y:S01]  /*21c0*/  UTMALDG.3D.MULTICAST.2CTA [UR8], [UR14], UR4, desc[UR22] ;  /* 0x000016080e0073b4 */ /* 0x0005e20008211804 */
[----:B-1----:R-:W-:Y:S01]  /*21d0*/  UIADD3 UR34, UPT, UPT, UR34, 0x40, URZ ;  /* 0x0000004022227890 */ /* 0x002fe2000fffe0ff */
[----:B--2---:R-:W-:Y:S01]  /*21e0*/  UMOV UR4, UR7 ;  /* 0x0000000700047c82 */ /* 0x004fe20008000000 */
[----:B------:R-:W-:Y:S10]  /*21f0*/  BRA.U UP2, `(.L_x_32) ;  /* 0xfffffffd02407547 */ /* 0x000ff4000b83ffff */
.L_x_26:
[----:B------:R-:W-:Y:S01]  /*2200*/  ULEA UR4, UR7, UR6, 0x3 ;  /* 0x0000000607047291 */ /* 0x000fe2000f8e18ff */
[----:B-1-3--:R-:W-:Y:S01]  /*2210*/  SHF.L.U32 R0, R12, 0x1f, RZ ;  /* 0x0000001f0c007819 */ /* 0x00afe200000006ff */
[----:B------:R-:W-:Y:S01]  /*2220*/  @!P1 SYNCS.ARRIVE.TRANS64.A1T0 RZ, [UR6+0xf8], RZ ;  /* 0x0000f8ffffff99a7 */ /* 0x000fe20008100006 */
[----:B------:R-:W-:-:S06]  /*2230*/  UISETP.GT.AND UP0, UPT, UR43, UR41, UPT ;  /* 0x000000292b00728c */ /* 0x000fcc000bf04270 */
[----:B--2-4-:R1:W2:Y:S03]  /*2240*/  SYNCS.PHASECHK.TRANS64.TRYWAIT P0, [UR4+0x58], R0 ;  /* 0x00005800ff0075a7 */ /* 0x0142a60008001104 */
[----:B------:R-:W-:Y:S05]  /*2250*/  BRA.U !UP0, `(.L_x_33) ;  /* 0x0000000108cc7547 */ /* 0x000fea000b800000 */
[----:B------:R-:W-:Y:S01]  /*2260*/  UIADD3 UR28, UPT, UPT, UR47, UR13, URZ ;  /* 0x0000000d2f1c7290 */ /* 0x000fe2000fffe0ff */
[----:B------:R-:W-:-:S11]  /*2270*/  UMOV UR4, UR7 ;  /* 0x0000000700047c82 */ /* 0x000fd60008000000 */
.L_x_39:
[----:B------:R-:W-:Y:S01]  /*2280*/  ULEA UR17, UR4, UR6, 0x3 ;  /* 0x0000000604117291 */ /* 0x000fe2000f8e18ff */
[----:B--2---:R-:W-:Y:S01]  /*2290*/  @P3 MOV R2, 0x8000 ;  /* 0x0000800000023802 */ /* 0x004fe20000000f00 */
[----:B--2-4-:R-:W-:Y:S10]  /*22a0*/  @P0 BRA `(.L_x_34) ;  /* 0x00000000000c0947 */ /* 0x014ff40003800000 */
[----:B------:R-:W-:-:S04]  /*22b0*/  SHF.L.U32 R3, R12, 0x1f, RZ ;  /* 0x0000001f0c037819 */ /* 0x000fc800000006ff */
[----:B------:R-:W2:Y:S02]  /*22c0*/  SYNCS.PHASECHK.TRANS64.TRYWAIT P0, [UR17+0x58], R3 ;  /* 0x00005803ff0075a7 */ /* 0x000ea40008001111 */
[----:B--2---:R-:W-:Y:S05]  /*22d0*/  @!P0 BRA `(.L_x_35) ;  /* 0x000000a000548947 */ /* 0x004fea0003800000 */
.L_x_34:
[----:B------:R2:W-:Y:S01]  /*22e0*/  @P3 SYNCS.ARRIVE.TRANS64 RZ, [UR17], R2 ;  /* 0x00000002ffff39a7 */ /* 0x0005e20008000011 */
[----:B------:R-:W-:-:S04]  /*22f0*/  ULOP3.LUT UR5, UR25, 0x2, URZ, 0xfc, !UPT ;  /* 0x0000000219057892 */ /* 0x000fc8000f8efcff */
[----:B------:R-:W-:-:S09]  /*2300*/  UISETP.NE.AND UP0, UPT, UR5, 0x2, UPT ;  /* 0x000000020500788c */ /* 0x000fd2000bf05270 */
[----:B------:R-:W-:Y:S05]  /*2310*/  BRA.U UP0, `(.L_x_36) ;  /* 0x0000000100047547 */ /* 0x000fea000b800000 */
[----:B------:R-:W-:Y:S05]  /*2320*/  BPT.TRAP 0x1 ;  /* 0x000000040000795c */ /* 0x000fea0000300000 */
.L_x_36:
[----:B------:R-:W-:Y:S04]  /*2330*/  BSSY.RECONVERGENT B0, `(.L_x_37) ;  /* 0x0000003000007945 */ /* 0x000fe80003800200 */
[----:B------:R-:W-:Y:S05]  /*2340*/  @!P2 BRA `(.L_x_38) ;  /* 0x000000000004a947 */ /* 0x000fea0003800000 */
[----:B------:R-:W-:Y:S05]  /*2350*/  BPT.TRAP 0x1 ;  /* 0x000000040000795c */ /* 0x000fea0000300000 */
.L_x_38:
[----:B------:R-:W-:Y:S05]  /*2360*/  BSYNC.RECONVERGENT B0 ;  /* 0x0000000000007941 */ /* 0x000fea0003800200 */
.L_x_37:
[----:B------:R-:W-:Y:S02]  /*2370*/  UIADD3 UR5, UPT, UPT, UR4, 0x1, URZ ;  /* 0x0000000104057890 */ /* 0x000fe4000fffe0ff */
[----:B------:R-:W-:Y:S02]  /*2380*/  USHF.L.U32 UR4, UR4, 0xd, URZ ;  /* 0x0000000d04047899 */ /* 0x000fe400080006ff */
[----:B------:R-:W-:Y:S02]  /*2390*/  UISETP.NE.AND UP0, UPT, UR5, 0xb, UPT ;  /* 0x0000000b0500788c */ /* 0x000fe4000bf05270 */
[----:B------:R-:W-:Y:S02]  /*23a0*/  USHF.L.U32 UR18, UR13, 0x6, URZ ;  /* 0x000000060d127899 */ /* 0x000fe400080006ff */
[----:B------:R-:W-:Y:S02]  /*23b0*/  USEL UR8, URZ, 0x1, UP0 ;  /* 0x00000001ff087887 */ /* 0x000fe40008000000 */
[----:B------:R-:W-:-:S02]  /*23c0*/  USEL UR7, UR5, URZ, UP0 ;  /* 0x000000ff05077287 */ /* 0x000fc40008000000 */
[----:B------:R-:W-:Y:S02]  /*23d0*/  UIADD3 UR22, UP0, UPT, UR30, 0x180, URZ ;  /* 0x000001801e167890 */ /* 0x000fe4000ff1e0ff */
[----:B------:R-:W-:Y:S01]  /*23e0*/  ULEA UR5, UR7, UR6, 0x3 ;  /* 0x0000000607057291 */ /* 0x000fe2000f8e18ff */
[----:B------:R-:W-:Y:S01]  /*23f0*/  LOP3.LUT R12, R12, UR8, RZ, 0x3c, !PT ;  /* 0x000000080c0c7c12 */ /* 0x000fe2000f8e3cff */
[----:B------:R-:W-:Y:S02]  /*2400*/  UIADD3 UR13, UPT, UPT, UR13, 0x1, URZ ;  /* 0x000000010d0d7890 */ /* 0x000fe4000fffe0ff */
[----:B------:R-:W-:Y:S01]  /*2410*/  UIADD3 UR14, UP1, UPT, UR30, 0x80, URZ ;  /* 0x000000801e0e7890 */ /* 0x000fe2000ff3e0ff */
[----:B-1----:R-:W-:Y:S01]  /*2420*/  SHF.L.U32 R0, R12, 0x1f, RZ ;  /* 0x0000001f0c007819 */ /* 0x002fe200000006ff */
[----:B------:R-:W-:Y:S02]  /*2430*/  ULOP3.LUT UR16, UR27, UR4, URZ, 0xfc, !UPT ;  /* 0x000000041b107292 */ /* 0x000fe4000f8efcff */
[----:B------:R-:W-:Y:S01]  /*2440*/  UIADD3.X UR23, UPT, UPT, URZ, UR31, URZ, UP0, !UPT ;  /* 0x0000001fff177290 */ /* 0x000fe200087fe4ff */
[----:B------:R3:W4:Y:S01]  /*2450*/  SYNCS.PHASECHK.TRANS64.TRYWAIT P0, [UR5+0x58], R0 ;  /* 0x00005800ff0075a7 */ /* 0x0007220008001105 */
[----:B------:R-:W-:-:S02]  /*2460*/  ULOP3.LUT UR8, UR26, UR4, URZ, 0xfc, !UPT ;  /* 0x000000041a087292 */ /* 0x000fc4000f8efcff */
[----:B------:R-:W-:Y:S02]  /*2470*/  UISETP.NE.AND UP0, UPT, UR13, UR28, UPT ;  /* 0x0000001c0d00728c */ /* 0x000fe4000bf05270 */
[----:B------:R-:W-:Y:S02]  /*2480*/  ULOP3.LUT UR17, UR17, 0xfefffff8, URZ, 0xc0, !UPT ;  /* 0xfefffff811117892 */ /* 0x000fe4000f8ec0ff */
[----:B------:R-:W-:Y:S02]  /*2490*/  UIADD3 UR16, UPT, UPT, UR6, 0xc400, UR16 ;  /* 0x0000c40006107890 */ /* 0x000fe4000fffe010 */
[----:B------:R-:W-:Y:S02]  /*24a0*/  UIADD3.X UR15, UPT, UPT, URZ, UR31, URZ, UP1, !UPT ;  /* 0x0000001fff0f7290 */ /* 0x000fe40008ffe4ff */
[----:B------:R-:W-:Y:S02]  /*24b0*/  UPRMT UR5, URZ, 0x5410, UR24 ;  /* 0x00005410ff057896 */ /* 0x000fe40008000018 */
[----:B------:R-:W-:-:S02]  /*24c0*/  UIADD3 UR8, UPT, UPT, UR6, 0x22400, UR8 ;  /* 0x0002240006087890 */ /* 0x000fc4000fffe008 */
[----:B------:R-:W-:Y:S01]  /*24d0*/  UPRMT UR4, URZ, 0x5410, UR21 ;  /* 0x00005410ff047896 */ /* 0x000fe20008000015 */
[----:B------:R-:W-:Y:S01]  /*24e0*/  UMOV UR32, 0x0 ;  /* 0x0000000000207882 */ /* 0x000fe20000000000 */
[----:B------:R-:W-:Y:S01]  /*24f0*/  UMOV UR33, 0x10000000 ;  /* 0x1000000000217882 */ /* 0x000fe20000000000 */
[----:B------:R-:W-:Y:S01]  /*2500*/  UMOV UR19, UR35 ;  /* 0x0000002300137c82 */ /* 0x000fe20008000000 */
[----:B------:R-:W-:Y:S01]  /*2510*/  UMOV UR20, UR36 ;  /* 0x0000002400147c82 */ /* 0x000fe20008000000 */
[----:B------:R-:W-:Y:S01]  /*2520*/  UMOV UR12, UR36 ;  /* 0x00000024000c7c82 */ /* 0x000fe20008000000 */
[----:B------:R-:W-:Y:S01]  /*2530*/  UMOV UR9, UR17 ;  /* 0x0000001100097c82 */ /* 0x000fe20008000000 */
[----:B------:R-:W-:Y:S01]  /*2540*/  UMOV UR10, UR18 ;  /* 0x00000012000a7c82 */ /* 0x000fe20008000000 */
[----:B------:R-:W-:Y:S01]  /*2550*/  UTMALDG.3D.MULTICAST.2CTA [UR16], [UR14], UR5, desc[UR32] ;  /* 0x000020100e0073b4 */ /* 0x000fe20008211805 */
[----:B------:R1:W-:Y:S02]  /*2560*/  UTMALDG.3D.MULTICAST.2CTA [UR8], [UR22], UR4, desc[UR32] ;  /* 0x00002008160073b4 */ /* 0x0003e40008211804 */
[----:B-1----:R-:W-:Y:S01]  /*2570*/  UMOV UR4, UR7 ;  /* 0x0000000700047c82 */ /* 0x002fe20008000000 */
[----:B---3--:R-:W-:Y:S05]  /*2580*/  BRA.U UP0, `(.L_x_39) ;  /* 0xfffffffd003c7547 */ /* 0x008fea000b83ffff */
.L_x_33:
[C---:B------:R-:W-:Y:S01]  /*2590*/  LEA R3, R11.reuse, UR6, 0x3 ;  /* 0x000000060b037c11 */ /* 0x040fe2000f8e18ff */
[----:B------:R-:W-:Y:S01]  /*25a0*/  NOP ;  /* 0x0000000000007918 */ /* 0x000fe20000000000 */
[----:B-1----:R-:W-:Y:S02]  /*25b0*/  SHF.L.U32 R0, R10, 0x1f, RZ ;  /* 0x0000001f0a007819 */ /* 0x002fe400000006ff */
[----:B------:R-:W-:Y:S02]  /*25c0*/  LEA R5, R11, UR6, 0x4 ;  /* 0x000000060b057c11 */ /* 0x000fe4000f8e20ff */
[----:B--2-4-:R-:W1:Y:S02]  /*25d0*/  SYNCS.PHASECHK.TRANS64.TRYWAIT P0, [R3+URZ+0x100], R0 ;  /* 0x00010000030075a7 */ /* 0x014e6400080011ff */
[----:B-1----:R-:W-:Y:S05]  /*25e0*/  @!P0 BRA `(.L_x_40) ;  /* 0x0000009c00a88947 */ /* 0x002fea0003800000 */
.L_x_155:
[----:B------:R-:W2:Y:S01]  /*25f0*/  LDS.128 R4, [R5+0x170] ;  /* 0x0001700005047984 */ /* 0x000ea20000000c00 */
[----:B------:R-:W-:Y:S01]  /*2600*/  UISETP.GE.AND UP0, UPT, UR42, 0x1, UPT ;  /* 0x000000012a00788c */ /* 0x000fe2000bf06270 */
[----:B------:R-:W-:Y:S01]  /*2610*/  @!PT LDS RZ, [RZ] ;  /* 0x00000000fffff984 */ /* 0x000fe20000000800 */
[----:B------:R-:W-:Y:S01]  /*2620*/  @!PT LDS RZ, [RZ] ;  /* 0x00000000fffff984 */ /* 0x000fe20000000800 */
[----:B------:R-:W-:Y:S01]  /*2630*/  @!PT LDS RZ, [RZ] ;  /* 0x00000000fffff984 */ /* 0x000fe20000000800 */
[----:B------:R-:W-:Y:S01]  /*2640*/  @!PT LDS RZ, [RZ] ;  /* 0x00000000fffff984 */ /* 0x000fe20000000800 */
[----:B------:R3:W-:Y:S06]  /*2650*/  MEMBAR.ALL.CTA ;  /* 0x0000000000007992 */ /* 0x0007ec0000008000 */
[----:B---3--:R-:W3:Y:S01]  /*2660*/  FENCE.VIEW.ASYNC.S ;  /* 0x00000000000073c6 */ /* 0x008ee20000000000 */
[----:B--2---:R-:W-:-:S13]  /*2670*/  LOP3.LUT P0, RZ, R6, 0x1, RZ, 0xc0, !PT ;  /* 0x0000000106ff7812 */ /* 0x004fda000780c0ff */
[----:B---3--:R-:W-:Y:S01]  /*2680*/  VOTEU.ANY UP1, P0 ;  /* 0x0000000000ff7886 */ /* 0x008fe20000020100 */
[----:B------:R-:W-:-:S13]  /*2690*/  PLOP3.LUT P0, PT, PT, PT, UP1, 0x80, 0x8 ;  /* 0x000000000008781c */ /* 0x000fda0003f0f018 */
[----:B-1----:R-:W-:Y:S02]  /*26a0*/  @P0 LOP3.LUT R0, R5, 0xffff, RZ, 0xc0, !PT ;  /* 0x0000ffff05000812 */ /* 0x002fe400078ec0ff */
[----:B------:R-:W-:Y:S02]  /*26b0*/  @P0 MOV R2, R4 ;  /* 0x0000000400020202 */ /* 0x000fe40000000f00 */
[----:B------:R-:W-:Y:S01]  /*26c0*/  @P0 R2UR UR5, R0 ;  /* 0x00000000000502ca */ /* 0x000fe200000e0000 */
[----:B------:R-:W-:Y:S01]  /*26d0*/  VIADD R0, R3, 0x110 ;  /* 0x0000011003007836 */ /* 0x000fe20000000000 */
[----:B------:R-:W-:Y:S02]  /*26e0*/  @P0 SHF.R.U32.HI R4, RZ, 0x10, R5 ;  /* 0x00000010ff040819 */ /* 0x000fe40000011605 */
[----:B------:R-:W-:Y:S02]  /*26f0*/  @P0 R2UR UR8, R2 ;  /* 0x00000000020802ca */ /* 0x000fe400000e0000 */
[----:B------:R-:W-:-:S02]  /*2700*/  PRMT R0, RZ, 0x654, R0 ;  /* 0x00000654ff007816 */ /* 0x000fc40000000000 */
[----:B------:R-:W-:Y:S02]  /*2710*/  @P0 R2UR UR4, R4 ;  /* 0x00000000040402ca */ /* 0x000fe400000e0000 */
[----:B------:R1:W-:Y:S03]  /*2720*/  SYNCS.ARRIVE.TRANS64.RED.A1T0 RZ, [R0+URZ], RZ ;  /* 0x000000ff00ff79a7 */ /* 0x0003e600081004ff */
[----:B------:R-:W-:-:S04]  /*2730*/  @UP1 UMOV UR37, UR5 ;  /* 0x0000000500251c82 */ /* 0x000fc80008000000 */
[----:B------:R-:W-:-:S04]  /*2740*/  @UP1 UMOV UR38, UR8 ;  /* 0x0000000800261c82 */ /* 0x000fc80008000000 */
[----:B------:R-:W-:Y:S01]  /*2750*/  @UP1 UMOV UR36, UR4 ;  /* 0x0000000400241c82 */ /* 0x000fe20008000000 */
[----:B------:R-:W-:Y:S05]  /*2760*/  BRA.U !UP0, `(.L_x_41) ;  /* 0x0000000108d47547 */ /* 0x000fea000b800000 */
[----:B------:R-:W2:Y:S01]  /*2770*/  LDCU.128 UR12, c[0x0][0xb10] ;  /* 0x00016200ff0c77ac */ /* 0x000ea20008000c00 */
[----:B------:R-:W3:Y:S01]  /*2780*/  LDCU UR28, c[0x0][0xb20] ;  /* 0x00016400ff1c77ac */ /* 0x000ee20008000800 */
[----:B------:R-:W4:Y:S01]  /*2790*/  LDCU UR20, c[0x0][0xb0c] ;  /* 0x00016180ff1477ac */ /* 0x000f220008000800 */
[----:B------:R-:W1:Y:S01]  /*27a0*/  LDCU.64 UR10, c[0x0][0xb28] ;  /* 0x00016500ff0a77ac */ /* 0x000e620008000a00 */
[----:B------:R-:W-:Y:S02]  /*27b0*/  UISETP.NE.AND UP3, UPT, UR42, 0x1, UPT ;  /* 0x000000012a00788c */ /* 0x000fe4000bf65270 */
[----:B--2---:R-:W-:Y:S02]  /*27c0*/  UIMAD.WIDE.U32 UR8, UR39, UR15, URZ ;  /* 0x0000000f270872a5 */ /* 0x004fe4000f8e00ff */
[----:B------:R-:W-:Y:S02]  /*27d0*/  UIMAD.WIDE.U32 UR4, UR40, UR12, URZ ;  /* 0x0000000c280472a5 */ /* 0x000fe4000f8e00ff */
[----:B------:R-:W-:-:S02]  /*27e0*/  UISETP.NE.AND UP0, UPT, UR14, 0x1, UPT ;  /* 0x000000010e00788c */ /* 0x000fc4000bf05270 */
[----:B------:R-:W-:Y:S01]  /*27f0*/  UIMAD.WIDE.U32 UR22, UR37, UR15, URZ ;  /* 0x0000000f251672a5 */ /* 0x000fe2000f8e00ff */
[----:B------:R-:W-:Y:S02]  /*2800*/  UMOV UR8, UR9 ;  /* 0x0000000900087c82 */ /* 0x000fe40008000000 */
[----:B------:R-:W-:Y:S01]  /*2810*/  UMOV UR4, UR5 ;  /* 0x0000000500047c82 */ /* 0x000fe20008000000 */
[----:B---3--:R-:W-:Y:S02]  /*2820*/  USHF.R.U32.HI UR8, URZ, UR28, UR8 ;  /* 0x0000001cff087299 */ /* 0x008fe40008011608 */
[----:B----4-:R-:W-:Y:S02]  /*2830*/  UISETP.NE.AND UP2, UPT, UR20, 0x1, UPT ;  /* 0x000000011400788c */ /* 0x010fe4000bf45270 */
[----:B------:R-:W-:Y:S02]  /*2840*/  USHF.R.U32.HI UR4, URZ, UR13, UR4 ;  /* 0x0000000dff047299 */ /* 0x000fe40008011604 */
[----:B------:R-:W-:-:S02]  /*2850*/  USEL UR5, UR39, UR8, !UP0 ;  /* 0x0000000827057287 */ /* 0x000fc4000c000000 */
[----:B------:R-:W-:Y:S02]  /*2860*/  USEL UR8, UR40, UR4, !UP2 ;  /* 0x0000000428087287 */ /* 0x000fe4000d000000 */
[----:B-1----:R-:W-:Y:S01]  /*2870*/  UIMAD.WIDE.U32 UR16, UR5, UR10, URZ ;  /* 0x0000000a051072a5 */ /* 0x002fe2000f8e00ff */
[----:B------:R-:W-:Y:S01]  /*2880*/  UMOV UR4, UR23 ;  /* 0x0000001700047c82 */ /* 0x000fe20008000000 */
[----:B------:R-:W-:Y:S02]  /*2890*/  UIMAD.WIDE.U32 UR18, UR38, UR12, URZ ;  /* 0x0000000c261272a5 */ /* 0x000fe4000f8e00ff */
[----:B------:R-:W-:-:S03]  /*28a0*/  UIMAD.WIDE.U32 UR22, UR8, UR10, URZ ;  /* 0x0000000a081672a5 */ /* 0x000fc6000f8e00ff */
[----:B------:R-:W-:Y:S01]  /*28b0*/  UMOV UR16, UR17 ;  /* 0x0000001100107c82 */ /* 0x000fe20008000000 */
[----:B------:R-:W-:Y:S02]  /*28c0*/  USHF.R.U32.HI UR4, URZ, UR28, UR4 ;  /* 0x0000001cff047299 */ /* 0x000fe40008011604 */
[----:B------:R-:W-:Y:S01]  /*28d0*/  @UP3 USHF.R.U32.HI UR5, URZ, UR11, UR16 ;  /* 0x0000000bff053299 */ /* 0x000fe20008011610 */
[----:B------:R-:W-:Y:S01]  /*28e0*/  UMOV UR18, UR19 ;  /* 0x0000001300127c82 */ /* 0x000fe20008000000 */
[----:B------:R-:W-:Y:S01]  /*28f0*/  UMOV UR22, UR23 ;  /* 0x0000001700167c82 */ /* 0x000fe20008000000 */
[----:B------:R-:W-:Y:S02]  /*2900*/  USHF.R.U32.HI UR13, URZ, UR13, UR18 ;  /* 0x0000000dff0d7299 */ /* 0x000fe40008011612 */
[----:B------:R-:W-:Y:S02]  /*2910*/  USEL UR4, UR37, UR4, !UP0 ;  /* 0x0000000425047287 */ /* 0x000fe4000c000000 */
[----:B------:R-:W-:-:S02]  /*2920*/  @UP3 USHF.R.U32.HI UR8, URZ, UR11, UR22 ;  /* 0x0000000bff083299 */ /* 0x000fc40008011616 */
[----:B------:R-:W-:Y:S02]  /*2930*/  UIMAD UR9, UR42, UR5, URZ ;  /* 0x000000052a0972a4 */ /* 0x000fe4000f8e02ff */
[----:B------:R-:W-:Y:S02]  /*2940*/  USEL UR5, UR38, UR13, !UP2 ;  /* 0x0000000d26057287 */ /* 0x000fe4000d000000 */
[----:B------:R-:W-:Y:S02]  /*2950*/  UIMAD UR12, UR42, UR8, URZ ;  /* 0x000000082a0c72a4 */ /* 0x000fe4000f8e02ff */
[----:B------:R-:W-:Y:S02]  /*2960*/  UISETP.GE.AND UP0, UPT, UR4, UR9, UPT ;  /* 0x000000090400728c */ /* 0x000fe4000bf06270 */
[----:B------:R-:W-:Y:S02]  /*2970*/  UIMAD.WIDE.U32 UR16, UR4, UR10, URZ ;  /* 0x0000000a041072a5 */ /* 0x000fe4000f8e00ff */
[----:B------:R-:W-:-:S02]  /*2980*/  UISETP.GE.OR UP0, UPT, UR5, UR12, UP0 ;  /* 0x0000000c0500728c */ /* 0x000fc40008706670 */
        /* <DEDUP_REMOVED lines=19> */
.L_x_41:
[----:B------:R-:W2:Y:S02]  /*2ac0*/  LDCU UR4, c[0x0][0xb30] ;  /* 0x00016600ff0477ac */ /* 0x000ea40008000800 */
[----:B--2---:R-:W-:-:S09]  /*2ad0*/  UISETP.NE.AND UP0, UPT, UR4, 0x1, UPT ;  /* 0x000000010400788c */ /* 0x004fd2000bf05270 */
[----:B------:R-:W-:Y:S05]  /*2ae0*/  BRA.U UP0, `(.L_x_42) ;  /* 0x0000000100447547 */ /* 0x000fea000b800000 */
[----:B------:R-:W2:Y:S01]  /*2af0*/  LDCU.128 UR12, c[0x0][0xb10] ;  /* 0x00016200ff0c77ac */ /* 0x000ea20008000c00 */
[----:B------:R-:W3:Y:S01]  /*2b00*/  LDCU UR10, c[0x0][0xb0c] ;  /* 0x00016180ff0a77ac */ /* 0x000ee20008000800 */
[----:B------:R-:W4:Y:S01]  /*2b10*/  LDCU UR11, c[0x0][0xb20] ;  /* 0x00016400ff0b77ac */ /* 0x000f220008000800 */
[----:B--2---:R-:W-:Y:S02]  /*2b20*/  UIMAD.WIDE.U32 UR8, UR38, UR12, URZ ;  /* 0x0000000c260872a5 */ /* 0x004fe4000f8e00ff */
[----:B------:R-:W-:Y:S02]  /*2b30*/  UIMAD.WIDE.U32 UR4, UR37, UR15, URZ ;  /* 0x0000000f250472a5 */ /* 0x000fe4000f8e00ff */
[----:B---3--:R-:W-:Y:S02]  /*2b40*/  UISETP.NE.AND UP2, UPT, UR10, 0x1, UPT ;  /* 0x000000010a00788c */ /* 0x008fe4000bf45270 */
[----:B------:R-:W-:Y:S01]  /*2b50*/  UISETP.NE.AND UP0, UPT, UR14, 0x1, UPT ;  /* 0x000000010e00788c */ /* 0x000fe2000bf05270 */
[----:B------:R-:W-:-:S02]  /*2b60*/  UMOV UR8, UR9 ;  /* 0x0000000900087c82 */ /* 0x000fc40008000000 */
[----:B------:R-:W-:Y:S01]  /*2b70*/  UMOV UR4, UR5 ;  /* 0x0000000500047c82 */ /* 0x000fe20008000000 */
[----:B------:R-:W-:Y:S02]  /*2b80*/  USHF.R.U32.HI UR13, URZ, UR13, UR8 ;  /* 0x0000000dff0d7299 */ /* 0x000fe40008011608 */
[----:B----4-:R-:W-:Y:S02]  /*2b90*/  USHF.R.U32.HI UR4, URZ, UR11, UR4 ;  /* 0x0000000bff047299 */ /* 0x010fe40008011604 */
[----:B------:R-:W-:Y:S02]  /*2ba0*/  USEL UR5, UR38, UR13, !UP2 ;  /* 0x0000000d26057287 */ /* 0x000fe4000d000000 */
[----:B------:R-:W-:-:S04]  /*2bb0*/  USEL UR4, UR37, UR4, !UP0 ;  /* 0x0000000425047287 */ /* 0x000fc8000c000000 */
[----:B------:R-:W-:Y:S02]  /*2bc0*/  UIADD3 UR8, UPT, UPT, UR5, -UR4, URZ ;  /* 0x8000000405087290 */ /* 0x000fe4000fffe0ff */
[----:B------:R-:W-:Y:S02]  /*2bd0*/  UIADD3 UR4, UPT, UPT, -UR5, UR4, URZ ;  /* 0x0000000405047290 */ /* 0x000fe4000fffe1ff */
[----:B------:R-:W-:Y:S02]  /*2be0*/  UIMAD UR37, UR8, UR14, UR37 ;  /* 0x0000000e082572a4 */ /* 0x000fe4000f8e0225 */
[----:B------:R-:W-:-:S12]  /*2bf0*/  UIMAD UR38, UR4, UR10, UR38 ;  /* 0x0000000a042672a4 */ /* 0x000fd8000f8e0226 */
.L_x_42:
[----:B------:R-:W-:Y:S01]  /*2c00*/  VIADD R11, R11, 0x1 ;  /* 0x000000010b0b7836 */ /* 0x000fe20000000000 */
[----:B------:R-:W-:Y:S01]  /*2c10*/  R2UR UR4, R164 ;  /* 0x00000000a40472ca */ /* 0x000fe200000e0000 */
[----:B------:R-:W-:Y:S01]  /*2c20*/  UIADD3 UR16, UPT, UPT, UR38, UR61, URZ ;  /* 0x0000003d26107290 */ /* 0x000fe2000fffe0ff */
[----:B------:R-:W-:Y:S02]  /*2c30*/  PLOP3.LUT P1, PT, PT, PT, PT, 0x80, 0x8 ;  /* 0x000000000008781c */ /* 0x000fe40003f2f070 */
[----:B------:R-:W-:-:S04]  /*2c40*/  ISETP.NE.AND P0, PT, R11, 0x2, PT ;  /* 0x000000020b00780c */ /* 0x000fc80003f05270 */
[----:B------:R-:W-:Y:S02]  /*2c50*/  SEL R3, RZ, 0x1, P0 ;  /* 0x00000001ff037807 */ /* 0x000fe40000000000 */
[----:B------:R-:W-:Y:S02]  /*2c60*/  SEL R11, R11, RZ, P0 ;  /* 0x000000ff0b0b7207 */ /* 0x000fe40000000000 */
[----:B------:R-:W-:Y:S01]  /*2c70*/  LOP3.LUT R10, R10, R3, RZ, 0x3c, !PT ;  /* 0x000000030a0a7212 */ /* 0x000fe200078e3cff */
[----:B------:R-:W-:Y:S01]  /*2c80*/  UIADD3 UR20, UPT, UPT, UR37, UR4, URZ ;  /* 0x0000000425147290 */ /* 0x000fe2000fffe0ff */
[----:B------:R-:W-:Y:S11]  /*2c90*/  BRA.U UP1, `(.L_x_43) ;  /* 0xfffffff101187547 */ /* 0x000ff6000b83ffff */
[----:B------:R-:W-:Y:S01]  /*2ca0*/  UIADD3 UR8, UPT, UPT, UR6, 0x58, URZ ;  /* 0x0000005806087890 */ /* 0x000fe2000fffe0ff */
[----:B------:R-:W-:-:S03]  /*2cb0*/  SHF.L.U32 R3, R12, 0x1f, RZ ;  /* 0x0000001f0c037819 */ /* 0x000fc600000006ff */
[----:B------:R-:W-:-:S09]  /*2cc0*/  ULEA UR4, UR7, UR8, 0x3 ;  /* 0x0000000807047291 */ /* 0x000fd2000f8e18ff */
[----:B------:R-:W2:Y:S02]  /*2cd0*/  SYNCS.PHASECHK.TRANS64.TRYWAIT P0, [UR4], R3 ;  /* 0x00000003ff0075a7 */ /* 0x000ea40008001104 */
[----:B--2---:R-:W-:Y:S05]  /*2ce0*/  @!P0 BRA `(.L_x_44) ;  /* 0x0000009400fc8947 */ /* 0x004fea0003800000 */
.L_x_157:
[----:B------:R-:W-:-:S04]  /*2cf0*/  UIADD3 UR4, UPT, UPT, UR7, 0x1, URZ ;  /* 0x0000000107047890 */ /* 0x000fc8000fffe0ff */
[----:B------:R-:W-:-:S04]  /*2d00*/  UISETP.NE.AND UP0, UPT, UR4, 0xb, UPT ;  /* 0x0000000b0400788c */ /* 0x000fc8000bf05270 */
[----:B------:R-:W-:Y:S02]  /*2d10*/  USEL UR6, URZ, 0x1, UP0 ;  /* 0x00000001ff067887 */ /* 0x000fe40008000000 */
[----:B------:R-:W-:-:S04]  /*2d20*/  USEL UR4, UR4, URZ, UP0 ;  /* 0x000000ff04047287 */ /* 0x000fc80008000000 */
[----:B------:R-:W-:Y:S01]  /*2d30*/  ULEA UR5, UR4, UR8, 0x3 ;  /* 0x0000000804057291 */ /* 0x000fe2000f8e18ff */
[----:B------:R-:W-:-:S04]  /*2d40*/  LOP3.LUT R2, R12, UR6, RZ, 0x3c, !PT ;  /* 0x000000060c027c12 */ /* 0x000fc8000f8e3cff */
[----:B-1----:R-:W-:-:S04]  /*2d50*/  SHF.L.U32 R3, R2, 0x1f, RZ ;  /* 0x0000001f02037819 */ /* 0x002fc800000006ff */
[----:B------:R-:W1:Y:S02]  /*2d60*/  SYNCS.PHASECHK.TRANS64.TRYWAIT P0, [UR5], R3 ;  /* 0x00000003ff0075a7 */ /* 0x000e640008001105 */
[----:B-1----:R-:W-:Y:S05]  /*2d70*/  @!P0 BRA `(.L_x_45) ;  /* 0x0000009400f08947 */ /* 0x002fea0003800000 */
.L_x_159:
        /* <DEDUP_REMOVED lines=9> */
.L_x_161:
        /* <DEDUP_REMOVED lines=9> */
.L_x_163:
        /* <DEDUP_REMOVED lines=9> */
.L_x_165:
        /* <DEDUP_REMOVED lines=9> */
.L_x_167:
        /* <DEDUP_REMOVED lines=9> */
.L_x_169:
        /* <DEDUP_REMOVED lines=9> */
.L_x_171:
        /* <DEDUP_REMOVED lines=9> */
.L_x_173:
        /* <DEDUP_REMOVED lines=9> */
.L_x_175:
[----:B------:R-:W-:-:S04]  /*3200*/  UIADD3 UR4, UPT, UPT, UR4, 0x1, URZ ;  /* 0x0000000104047890 */ /* 0x000fc8000fffe0ff */
[----:B------:R-:W-:-:S04]  /*3210*/  UISETP.NE.AND UP0, UPT, UR4, 0xb, UPT ;  /* 0x0000000b0400788c */ /* 0x000fc8000bf05270 */
[----:B------:R-:W-:Y:S02]  /*3220*/  USEL UR5, URZ, 0x1, UP0 ;  /* 0x00000001ff057887 */ /* 0x000fe40008000000 */
[----:B------:R-:W-:-:S04]  /*3230*/  USEL UR4, UR4, URZ, UP0 ;  /* 0x000000ff04047287 */ /* 0x000fc80008000000 */
[----:B------:R-:W-:Y:S01]  /*3240*/  ULEA UR4, UR4, UR8, 0x3 ;  /* 0x0000000804047291 */ /* 0x000fe2000f8e18ff */
[----:B-1----:R-:W-:-:S04]  /*3250*/  LOP3.LUT R3, R2, UR5, RZ, 0x3c, !PT ;  /* 0x0000000502037c12 */ /* 0x002fc8000f8e3cff */
[----:B------:R-:W-:Y:S01]  /*3260*/  SHF.L.U32 R3, R3, 0x1f, RZ ;  /* 0x0000001f03037819 */ /* 0x000fe200000006ff */
[----:B------:R-:W-:-:S07]  /*3270*/  IMAD.U32 R0, RZ, RZ, UR4 ;  /* 0x00000004ff007e24 */ /* 0x000fce000f8e00ff */
.L_x_54:
[----:B-1----:R1:W2:Y:S02]  /*3280*/  SYNCS.PHASECHK.TRANS64.TRYWAIT P0, [R0+URZ], R3 ;  /* 0x00000003000075a7 */ /* 0x0022a400080011ff */
[----:B--2---:R-:W-:Y:S05]  /*3290*/  @!P0 NANOSLEEP.SYNCS 0x989680 ;  /* 0x009896800000895d */ /* 0x004fea0003900000 */
[----:B------:R-:W2:Y:S02]  /*32a0*/  @!P0 SYNCS.PHASECHK.TRANS64 P0, [R0+URZ], R3 ;  /* 0x00000003000085a7 */ /* 0x000ea400080010ff */
[----:B--2---:R-:W-:Y:S05]  /*32b0*/  @P0 EXIT ;  /* 0x000000000000094d */ /* 0x004fea0003800000 */
[----:B------:R-:W-:Y:S05]  /*32c0*/  BRA `(.L_x_54) ;  /* 0xfffffffc00ec7947 */ /* 0x000fea000383ffff */
.L_x_23:
[----:B------:R-:W-:-:S04]  /*32d0*/  UISETP.NE.AND UP0, UPT, UR45, URZ, UPT ;  /* 0x000000ff2d00728c */ /* 0x000fc8000bf05270 */
[----:B------:R-:W-:-:S09]  /*32e0*/  UISETP.NE.OR UP0, UPT, UR25, 0x1, UP0 ;  /* 0x000000011900788c */ /* 0x000fd20008705670 */
[----:B------:R-:W-:Y:S05]  /*32f0*/  BRA.U UP0, `(.L_x_55) ;  /* 0x0000000500487547 */ /* 0x000fea000b800000 */
[----:B------:R-:W-:Y:S01]  /*3300*/  ISETP.GE.U32.AND P2, PT, R0, 0x10, PT ;  /* 0x000000100000780c */ /* 0x000fe20003f46070 */
[----:B------:R-:W-:Y:S01]  /*3310*/  IMAD.MOV.U32 R12, RZ, RZ, 0x1 ;  /* 0x00000001ff0c7424 */ /* 0x000fe200078e00ff */
[----:B------:R-:W-:Y:S02]  /*3320*/  CS2R R10, SRZ ;  /* 0x00000000000a7805 */ /* 0x000fe4000001ff00 */
[----:B------:R-:W-:Y:S01]  /*3330*/  CS2R R8, SRZ ;  /* 0x0000000000087805 */ /* 0x000fe2000001ff00 */
[----:B------:R-:W-:Y:S01]  /*3340*/  UMOV UR6, 0x400 ;  /* 0x0000040000067882 */ /* 0x000fe20000000000 */
[----:B------:R-:W-:Y:S01]  /*3350*/  UMOV UR5, URZ ;  /* 0x000000ff00057c82 */ /* 0x000fe20008000000 */
[----:B------:R-:W-:-:S12]  /*3360*/  ULEA UR6, UR45, UR6, 0x18 ;  /* 0x000000062d067291 */ /* 0x000fd8000f8ec0ff */
.L_x_59:
[----:B------:R-:W-:Y:S02]  /*3370*/  LEA R2, R8, UR6, 0x3 ;  /* 0x0000000608027c11 */ /* 0x000fe4000f8e18ff */
[----:B------:R-:W-:-:S03]  /*3380*/  SHF.L.U32 R5, R9, 0x1f, RZ ;  /* 0x0000001f09057819 */ /* 0x000fc600000006ff */
[----:B------:R-:W-:Y:S01]  /*3390*/  VIADD R4, R2, 0x150 ;  /* 0x0000015002047836 */ /* 0x000fe20000000000 */
[----:B------:R-:W1:Y:S02]  /*33a0*/  SYNCS.PHASECHK.TRANS64.TRYWAIT P0, [R2+URZ+0x140], R5 ;  /* 0x00014005020075a7 */ /* 0x000e6400080011ff */
[----:B-1----:R-:W-:Y:S05]  /*33b0*/  @!P0 BRA `(.L_x_56) ;  /* 0x0000009400388947 */ /* 0x002fea0003800000 */
.L_x_176:
[----:B------:R-:W-:Y:S01]  /*33c0*/  ULEA UR4, UR5, UR6, 0x3 ;  /* 0x0000000605047291 */ /* 0x000fe2000f8e18ff */
[----:B------:R-:W-:Y:S02]  /*33d0*/  PRMT R4, RZ, 0x654, R4 ;  /* 0x00000654ff047816 */ /* 0x000fe40000000004 */
[----:B-1----:R-:W-:Y:S01]  /*33e0*/  SHF.L.U32 R5, R12, 0x1f, RZ ;  /* 0x0000001f0c057819 */ /* 0x002fe200000006ff */
[----:B------:R-:W-:Y:S01]  /*33f0*/  UIADD3 UR7, UPT, UPT, UR4, 0x100, URZ ;  /* 0x0000010004077890 */ /* 0x000fe2000fffe0ff */
[----:B------:R1:W-:Y:S05]  /*3400*/  SYNCS.ARRIVE.TRANS64.RED.A1T0 RZ, [R4+URZ], RZ ;  /* 0x000000ff04ff79a7 */ /* 0x0003ea00081004ff */
[----:B------:R-:W-:Y:S01]  /*3410*/  IMAD.U32 R7, RZ, RZ, UR7 ;  /* 0x00000007ff077e24 */ /* 0x000fe2000f8e00ff */
[----:B------:R-:W2:Y:S04]  /*3420*/  SYNCS.PHASECHK.TRANS64.TRYWAIT P0, [UR4+0x110], R5 ;  /* 0x00011005ff0075a7 */ /* 0x000ea80008001104 */
[----:B------:R-:W-:Y:S01]  /*3430*/  PRMT R6, R0, 0x654, R7 ;  /* 0x0000065400067816 */ /* 0x000fe20000000007 */
[----:B-1----:R-:W-:Y:S01]  /*3440*/  @!P2 IMAD.MOV.U32 R4, RZ, RZ, 0x10 ;  /* 0x00000010ff04a424 */ /* 0x002fe200078e00ff */
[----:B--2---:R-:W-:Y:S06]  /*3450*/  @!P0 BRA `(.L_x_57) ;  /* 0x0000009400248947 */ /* 0x004fec0003800000 */
.L_x_178:
[----:B------:R-:W-:Y:S01]  /*3460*/  ULEA UR8, UR5, UR6, 0x4 ;  /* 0x0000000605087291 */ /* 0x000fe2000f8e20ff */
[----:B------:R-:W-:Y:S01]  /*3470*/  SEL R3, R6, R3, !P2 ;  /* 0x0000000306037207 */ /* 0x000fe20005000000 */
[----:B------:R-:W-:Y:S01]  /*3480*/  UIADD3 UR9, UPT, UPT, UR4, 0x100, URZ ;  /* 0x0000010004097890 */ /* 0x000fe2000fffe0ff */
[----:B-1----:R-:W-:Y:S01]  /*3490*/  LEA R2, R11, UR6, 0x3 ;  /* 0x000000060b027c11 */ /* 0x002fe2000f8e18ff */
[----:B------:R-:W-:Y:S01]  /*34a0*/  UIADD3 UR8, UPT, UPT, UR8, 0x170, URZ ;  /* 0x0000017008087890 */ /* 0x000fe2000fffe0ff */
[----:B------:R-:W-:Y:S01]  /*34b0*/  SHF.L.U32 R5, R10, 0x1f, RZ ;  /* 0x0000001f0a057819 */ /* 0x000fe200000006ff */
[----:B------:R1:W-:Y:S01]  /*34c0*/  @!P2 SYNCS.ARRIVE.TRANS64.RED RZ, [R3+URZ], R4 ;  /* 0x0000000403ffa9a7 */ /* 0x0003e200080004ff */
[----:B------:R-:W-:Y:S01]  /*34d0*/  UIADD3 UR4, UPT, UPT, UR5, 0x1, URZ ;  /* 0x0000000105047890 */ /* 0x000fe2000fffe0ff */
[----:B------:R-:W-:-:S03]  /*34e0*/  VIADD R8, R8, 0x1 ;  /* 0x0000000108087836 */ /* 0x000fc60000000000 */
[----:B------:R-:W-:Y:S02]  /*34f0*/  UISETP.NE.AND UP0, UPT, UR4, 0x2, UPT ;  /* 0x000000020400788c */ /* 0x000fe4000bf05270 */
[----:B------:R-:W-:Y:S06]  /*3500*/  UGETNEXTWORKID.BROADCAST [UR8], [UR9] ;  /* 0x00000000080073ca */ /* 0x000fec0008000100 */
[----:B------:R-:W-:Y:S01]  /*3510*/  USEL UR7, URZ, 0x1, UP0 ;  /* 0x00000001ff077887 */ /* 0x000fe20008000000 */
[----:B------:R-:W-:Y:S01]  /*3520*/  ISETP.NE.AND P0, PT, R8, 0x2, PT ;  /* 0x000000020800780c */ /* 0x000fe20003f05270 */
[----:B------:R-:W-:Y:S01]  /*3530*/  USEL UR5, UR4, URZ, UP0 ;  /* 0x000000ff04057287 */ /* 0x000fe20008000000 */
[----:B------:R-:W2:Y:S03]  /*3540*/  SYNCS.PHASECHK.TRANS64.TRYWAIT P1, [R2+URZ+0x100], R5 ;  /* 0x00010005020075a7 */ /* 0x000ea600080211ff */
[----:B------:R-:W-:Y:S01]  /*3550*/  LOP3.LUT R12, R12, UR7, RZ, 0x3c, !PT ;  /* 0x000000070c0c7c12 */ /* 0x000fe2000f8e3cff */
[----:B-12---:R-:W-:Y:S07]  /*3560*/  @!P1 BRA `(.L_x_58) ;  /* 0x0000009000f89947 */ /* 0x006fee0003800000 */
.L_x_179:
[C---:B------:R-:W-:Y:S01]  /*3570*/  LEA R4, R11.reuse, UR6, 0x4 ;  /* 0x000000060b047c11 */ /* 0x040fe2000f8e20ff */
[----:B-1----:R-:W-:Y:S01]  /*3580*/  VIADD R2, R2, 0x110 ;  /* 0x0000011002027836 */ /* 0x002fe20000000000 */
[----:B------:R-:W-:Y:S01]  /*3590*/  SEL R8, R8, RZ, P0 ;  /* 0x000000ff08087207 */ /* 0x000fe20000000000 */
[----:B------:R-:W-:-:S03]  /*35a0*/  VIADD R11, R11, 0x1 ;  /* 0x000000010b0b7836 */ /* 0x000fc60000000000 */
[----:B------:R-:W1:Y:S01]  /*35b0*/  LDS.128 R4, [R4+0x170] ;  /* 0x0001700004047984 */ /* 0x000e620000000c00 */
[----:B------:R-:W-:Y:S02]  /*35c0*/  PRMT R2, RZ, 0x654, R2 ;  /* 0x00000654ff027816 */ /* 0x000fe40000000002 */
[C---:B------:R-:W-:Y:S01]  /*35d0*/  ISETP.NE.AND P1, PT, R11.reuse, 0x2, PT ;  /* 0x000000020b00780c */ /* 0x040fe20003f25270 */
[----:B------:R-:W-:Y:S01]  /*35e0*/  @!PT LDS RZ, [RZ] ;  /* 0x00000000fffff984 */ /* 0x000fe20000000800 */
[----:B------:R-:W-:Y:S01]  /*35f0*/  @!PT LDS RZ, [RZ] ;  /* 0x00000000fffff984 */ /* 0x000fe20000000800 */
[----:B------:R-:W-:Y:S01]  /*3600*/  @!PT LDS RZ, [RZ] ;  /* 0x00000000fffff984 */ /* 0x000fe20000000800 */
[----:B------:R-:W-:Y:S01]  /*3610*/  @!PT LDS RZ, [RZ] ;  /* 0x00000000fffff984 */ /* 0x000fe20000000800 */
[----:B------:R2:W-:Y:S06]  /*3620*/  MEMBAR.ALL.CTA ;  /* 0x0000000000007992 */ /* 0x0005ec0000008000 */
[----:B--2---:R-:W2:Y:S01]  /*3630*/  FENCE.VIEW.ASYNC.S ;  /* 0x00000000000073c6 */ /* 0x004ea20000000000 */
[----:B------:R-:W-:Y:S01]  /*3640*/  SEL R11, R11, RZ, P1 ;  /* 0x000000ff0b0b7207 */ /* 0x000fe20000800000 */
[----:B--2---:R2:W-:Y:S01]  /*3650*/  SYNCS.ARRIVE.TRANS64.RED.A1T0 RZ, [R2+URZ], RZ ;  /* 0x000000ff02ff79a7 */ /* 0x0045e200081004ff */
[----:B-1----:R-:W-:-:S02]  /*3660*/  LOP3.LUT P3, RZ, R6, 0x1, RZ, 0xc0, !PT ;  /* 0x0000000106ff7812 */ /* 0x002fc4000786c0ff */
[----:B------:R-:W-:-:S04]  /*3670*/  SEL R5, RZ, 0x1, P1 ;  /* 0x00000001ff057807 */ /* 0x000fc80000800000 */
[----:B------:R-:W-:Y:S02]  /*3680*/  LOP3.LUT R10, R10, R5, RZ, 0x3c, !PT ;  /* 0x000000050a0a7212 */ /* 0x000fe400078e3cff */
[----:B--2---:R-:W-:-:S04]  /*3690*/  SEL R2, RZ, 0x1, P0 ;  /* 0x00000001ff027807 */ /* 0x004fc80000000000 */
[----:B------:R-:W-:Y:S01]  /*36a0*/  LOP3.LUT R9, R9, R2, RZ, 0x3c, !PT ;  /* 0x0000000209097212 */ /* 0x000fe200078e3cff */
[----:B------:R-:W-:Y:S06]  /*36b0*/  @P3 BRA `(.L_x_59) ;  /* 0xfffffffc002c3947 */ /* 0x000fec000383ffff */
[----:B------:R-:W-:Y:S01]  /*36c0*/  ULEA UR4, UR5, UR6, 0x3 ;  /* 0x0000000605047291 */ /* 0x000fe2000f8e18ff */
[----:B------:R-:W-:-:S08]  /*36d0*/  SHF.L.U32 R3, R12, 0x1f, RZ ;  /* 0x0000001f0c037819 */ /* 0x000fd000000006ff */
[----:B------:R-:W1:Y:S02]  /*36e0*/  SYNCS.PHASECHK.TRANS64 P0, [UR4+0x110], R3 ;  /* 0x00011003ff0075a7 */ /* 0x000e640008001004 */
[----:B-1----:R-:W-:Y:S05]  /*36f0*/  @P0 BRA `(.L_x_60) ;  /* 0x0000000000080947 */ /* 0x002fea0003800000 */
[----:B------:R-:W1:Y:S02]  /*3700*/  SYNCS.PHASECHK.TRANS64.TRYWAIT P0, [UR4+0x110], R3 ;  /* 0x00011003ff0075a7 */ /* 0x000e640008001104 */
[----:B-1----:R-:W-:Y:S05]  /*3710*/  @!P0 BRA `(.L_x_61) ;  /* 0x0000009000a08947 */ /* 0x002fea0003800000 */
.L_x_60:
[----:B------:R-:W-:-:S04]  /*3720*/  UIADD3 UR7, UPT, UPT, UR5, 0x1, URZ ;  /* 0x0000000105077890 */ /* 0x000fc8000fffe0ff */
[----:B------:R-:W-:-:S04]  /*3730*/  UISETP.NE.AND UP0, UPT, UR7, 0x2, UPT ;  /* 0x000000020700788c */ /* 0x000fc8000bf05270 */
[----:B------:R-:W-:Y:S02]  /*3740*/  USEL UR8, URZ, 0x1, UP0 ;  /* 0x00000001ff087887 */ /* 0x000fe40008000000 */
[----:B------:R-:W-:-:S04]  /*3750*/  USEL UR7, UR7, URZ, UP0 ;  /* 0x000000ff07077287 */ /* 0x000fc80008000000 */
[----:B------:R-:W-:Y:S01]  /*3760*/  ULEA UR7, UR7, UR6, 0x3 ;  /* 0x0000000607077291 */ /* 0x000fe2000f8e18ff */
[----:B-1----:R-:W-:-:S04]  /*3770*/  LOP3.LUT R3, R12, UR8, RZ, 0x3c, !PT ;  /* 0x000000080c037c12 */ /* 0x002fc8000f8e3cff */
[----:B------:R-:W-:-:S04]  /*3780*/  SHF.L.U32 R0, R3, 0x1f, RZ ;  /* 0x0000001f03007819 */ /* 0x000fc800000006ff */
[----:B------:R-:W1:Y:S02]  /*3790*/  SYNCS.PHASECHK.TRANS64 P0, [UR7+0x110], R0 ;  /* 0x00011000ff0075a7 */ /* 0x000e640008001007 */
[----:B-1----:R-:W-:Y:S05]  /*37a0*/  @P0 EXIT ;  /* 0x000000000000094d */ /* 0x002fea0003800000 */
[----:B------:R-:W-:Y:S02]  /*37b0*/  SHF.L.U32 R3, R3, 0x1f, RZ ;  /* 0x0000001f03037819 */ /* 0x000fe400000006ff */
[----:B------:R-:W-:-:S07]  /*37c0*/  MOV R0, UR7 ;  /* 0x0000000700007c02 */ /* 0x000fce0008000f00 */
.L_x_62:
[----:B-1----:R1:W2:Y:S02]  /*37d0*/  SYNCS.PHASECHK.TRANS64.TRYWAIT P0, [R0+URZ+0x110], R3 ;  /* 0x00011003000075a7 */ /* 0x0022a400080011ff */
[----:B--2---:R-:W-:Y:S05]  /*37e0*/  @!P0 NANOSLEEP.SYNCS 0x989680 ;  /* 0x009896800000895d */ /* 0x004fea0003900000 */
[----:B------:R-:W2:Y:S02]  /*37f0*/  @!P0 SYNCS.PHASECHK.TRANS64 P0, [R0+URZ+0x110], R3 ;  /* 0x00011003000085a7 */ /* 0x000ea400080010ff */
[----:B--2---:R-:W-:Y:S05]  /*3800*/  @P0 EXIT ;  /* 0x000000000000094d */ /* 0x004fea0003800000 */
[----:B------:R-:W-:Y:S05]  /*3810*/  BRA `(.L_x_62) ;  /* 0xfffffffc00ec7947 */ /* 0x000fea000383ffff */
.L_x_55:
[----:B------:R-:W-:Y:S05]  /*3820*/  BRA.U UP4, `(.L_x_63) ;  /* 0x0000001104587547 */ /* 0x000fea000b800000 */
[----:B------:R-:W-:Y:S01]  /*3830*/  UMOV UR4, 0x40 ;  /* 0x0000004000047882 */ /* 0x000fe20000000000 */
[----:B------:R-:W-:Y:S01]  /*3840*/  NOP ;  /* 0x0000000000007918 */ /* 0x000fe20000000000 */
[----:B------:R-:W-:Y:S01]  /*3850*/  ULEA UR5, UR45, UR4, 0x18 ;  /* 0x000000042d057291 */ /* 0x000fe2000f8ec0ff */
[----:B------:R-:W-:Y:S02]  /*3860*/  UMOV UR6, 0x400 ;  /* 0x0000040000067882 */ /* 0x000fe40000000000 */
[----:B------:R-:W-:-:S06]  /*3870*/  ULEA UR6, UR45, UR6, 0x18 ;  /* 0x000000062d067291 */ /* 0x000fcc000f8ec0ff */
[----:B------:R-:W1:Y:S02]  /*3880*/  LDS.U8 R0, [UR5+0x1c] ;  /* 0x00001c05ff007984 */ /* 0x000e640008000000 */
[----:B-1----:R-:W-:-:S13]  /*3890*/  ISETP.NE.AND P0, PT, R0, RZ, PT ;  /* 0x000000ff0000720c */ /* 0x002fda0003f05270 */
[----:B------:R-:W-:Y:S05]  /*38a0*/  @P0 BRA `(.L_x_64) ;  /* 0x0000000400080947 */ /* 0x000fea0003800000 */
[----:B------:R-:W-:Y:S02]  /*38b0*/  UISETP.NE.U32.AND UP1, UPT, UR34, 0x1, UPT ;  /* 0x000000012200788c */ /* 0x000fe4000bf25070 */
[----:B------:R-:W-:-:S07]  /*38c0*/  UIADD3 UR7, UPT, UPT, UR5, 0x8, URZ ;  /* 0x0000000805077890 */ /* 0x000fce000fffe0ff */
[----:B------:R-:W-:Y:S05]  /*38d0*/  BRA.U !UP1, `(.L_x_65) ;  /* 0x00000001099c7547 */ /* 0x000fea000b800000 */
[----:B------:R-:W-:Y:S01]  /*38e0*/  ELECT P0, URZ, PT ;  /* 0x0000000000ff782f */ /* 0x000fe20003800000 */
[----:B------:R-:W-:-:S12]  /*38f0*/  BSSY B0, `(.L_x_65) ;  /* 0x0000025000007945 */ /* 0x000fd80003800000 */
[----:B------:R-:W-:Y:S05]  /*3900*/  @!P0 BRA `(.L_x_66) ;  /* 0x00000000008c8947 */ /* 0x000fea0003800000 */
[----:B------:R-:W-:-:S05]  /*3910*/  UMOV UR4, 0x10 ;  /* 0x0000001000047882 */ /* 0x000fca0000000000 */
[----:B------:R-:W-:Y:S04]  /*3920*/  DEPBAR.LE SB1, 0x36 ;  /* 0x00009d800000791a */ /* 0x000fe80000000000 */
[----:B------:R-:W1:Y:S02]  /*3930*/  UTCATOMSWS.2CTA.FIND_AND_SET.ALIGN UP0, UR4, UR4 ;  /* 0x00000004000475e3 */ /* 0x000e640008200800 */
[----:B-1----:R-:W-:Y:S01]  /*3940*/  MOV R11, UR4 ;  /* 0x00000004000b7c02 */ /* 0x002fe20008000f00 */
[----:B------:R-:W-:Y:S06]  /*3950*/  BRA.U UP0, `(.L_x_67) ;  /* 0x0000000100187547 */ /* 0x000fec000b800000 */
.L_x_68:
[----:B------:R-:W-:Y:S05]  /*3960*/  NANOSLEEP 0x64 ;  /* 0x000000640000795d */ /* 0x000fea0003800000 */
[----:B------:R-:W-:-:S05]  /*3970*/  UMOV UR4, 0x10 ;  /* 0x0000001000047882 */ /* 0x000fca0000000000 */
[----:B------:R-:W-:Y:S04]  /*3980*/  DEPBAR.LE SB1, 0x36 ;  /* 0x00009d800000791a */ /* 0x000fe80000000000 */
[----:B------:R-:W1:Y:S02]  /*3990*/  UTCATOMSWS.2CTA.FIND_AND_SET.ALIGN UP0, UR4, UR4 ;  /* 0x00000004000475e3 */ /* 0x000e640008200800 */
[----:B-1----:R-:W-:Y:S01]  /*39a0*/  MOV R11, UR4 ;  /* 0x00000004000b7c02 */ /* 0x002fe20008000f00 */
[----:B------:R-:W-:Y:S05]  /*39b0*/  BRA.U !UP0, `(.L_x_68) ;  /* 0xfffffffd08e87547 */ /* 0x000fea000b83ffff */
.L_x_67:
[----:B------:R-:W1:Y:S01]  /*39c0*/  LDS R7, [UR5+0x10] ;  /* 0x00001005ff077984 */ /* 0x000e620008000800 */
[----:B------:R-:W-:Y:S01]  /*39d0*/  IMAD.U32 R5, RZ, RZ, UR6 ;  /* 0x00000006ff057e24 */ /* 0x000fe2000f8e00ff */
[----:B------:R-:W-:-:S03]  /*39e0*/  MOV R4, UR33 ;  /* 0x0000002100047c02 */ /* 0x000fc60008000f00 */
[----:B------:R-:W-:Y:S01]  /*39f0*/  VIADD R5, R5, 0x190 ;  /* 0x0000019005057836 */ /* 0x000fe20000000000 */
[----:B-1----:R-:W-:-:S04]  /*3a00*/  SHF.L.U32 R7, R7, 0x1f, RZ ;  /* 0x0000001f07077819 */ /* 0x002fc800000006ff */
[----:B------:R-:W1:Y:S02]  /*3a10*/  SYNCS.PHASECHK.TRANS64.TRYWAIT P0, [UR5+0x8], R7 ;  /* 0x00000807ff0075a7 */ /* 0x000e640008001105 */
[----:B-1----:R-:W-:Y:S05]  /*3a20*/  @P0 BRA `(.L_x_69) ;  /* 0x0000000000080947 */ /* 0x002fea0003800000 */
[----:B------:R-:W1:Y:S02]  /*3a30*/  SYNCS.PHASECHK.TRANS64.TRYWAIT P0, [UR5+0x8], R7 ;  /* 0x00000807ff0075a7 */ /* 0x000e640008001105 */
[----:B-1----:R-:W-:Y:S05]  /*3a40*/  @!P0 BRA `(.L_x_70) ;  /* 0x0000008c00ec8947 */ /* 0x002fea0003800000 */
.L_x_69:
[----:B-1----:R-:W-:Y:S01]  /*3a50*/  HFMA2 R0, -RZ, RZ, 0, 5.9604644775390625e-08 ;  /* 0x00000001ff007431 */ /* 0x002fe200000001ff */
[----:B------:R-:W-:Y:S01]  /*3a60*/  UPRMT UR4, UR33, 0x654, UR7 ;  /* 0x0000065421047896 */ /* 0x000fe20008000007 */
[----:B------:R-:W-:Y:S01]  /*3a70*/  IMAD.MOV.U32 R8, RZ, RZ, 0xffff ;  /* 0x0000ffffff087424 */ /* 0x000fe200078e00ff */
[----:B------:R-:W-:Y:S01]  /*3a80*/  PRMT R4, R4, 0x654, R5 ;  /* 0x0000065404047816 */ /* 0x000fe20000000005 */
[----:B------:R-:W-:Y:S02]  /*3a90*/  IMAD.MOV.U32 R6, RZ, RZ, 0x4 ;  /* 0x00000004ff067424 */ /* 0x000fe400078e00ff */
[----:B------:R-:W-:Y:S01]  /*3aa0*/  IMAD.SHL.U32 R9, R11, 0x20, RZ ;  /* 0x000000200b097824 */ /* 0x000fe200078e00ff */
[----:B------:R-:W-:Y:S02]  /*3ab0*/  MOV R5, UR4 ;  /* 0x0000000400057c02 */ /* 0x000fe40008000f00 */
[-C--:B------:R-:W-:Y:S01]  /*3ac0*/  SHF.L.U32 R8, R8, R11.reuse, RZ ;  /* 0x0000000b08087219 */ /* 0x080fe200000006ff */
[----:B------:R1:W-:Y:S01]  /*3ad0*/  SYNCS.ARRIVE.TRANS64.RED RZ, [UR4], R6 ;  /* 0x00000006ffff79a7 */ /* 0x0003e20008000404 */
[----:B------:R-:W-:Y:S01]  /*3ae0*/  SHF.L.U32 R7, R0, R11, RZ ;  /* 0x0000000b00077219 */ /* 0x000fe200000006ff */
[----:B------:R1:W-:Y:S04]  /*3af0*/  STS [UR6+0x190], R9 ;  /* 0x00019009ff007988 */ /* 0x0003e80008000806 */
[----:B------:R1:W-:Y:S04]  /*3b00*/  STAS [R4.64], R11 ;  /* 0x0000000b04007dbd */ /* 0x0003e8000c0008ff */
[----:B------:R1:W-:Y:S04]  /*3b10*/  ATOMS.OR RZ, [UR5+0x14], R8 ;  /* 0x00001408ffff798c */ /* 0x0003e8000b000005 */
[----:B------:R1:W-:Y:S04]  /*3b20*/  ATOMS.OR RZ, [UR5+0x18], R7 ;  /* 0x00001807ffff798c */ /* 0x0003e8000b000005 */
[----:B------:R1:W-:Y:S02]  /*3b30*/  ATOMS.XOR RZ, [UR5+0x10], R0 ;  /* 0x00001000ffff798c */ /* 0x0003e4000b800005 */
.L_x_66:
[----:B------:R-:W-:Y:S05]  /*3b40*/  BSYNC B0 ;  /* 0x0000000000007941 */ /* 0x000fea0003800000 */
.L_x_65:
[----:B------:R-:W-:Y:S05]  /*3b50*/  BRA.U UP1, `(.L_x_71) ;  /* 0x00000001016c7547 */ /* 0x000fea000b800000 */
[----:B------:R-:W-:-:S03]  /*3b60*/  UMOV UR4, 0xffffffff ;  /* 0xffffffff00047882 */ /* 0x000fc60000000000 */
[----:B------:R-:W-:Y:S05]  /*3b70*/  BRA.DIV UR4, `(.L_x_72) ;  /* 0x0000008e04b87947 */ /* 0x000fea000b800000 */
[----:B------:R-:W-:-:S13]  /*3b80*/  ELECT P0, URZ, PT ;  /* 0x0000000000ff782f */ /* 0x000fda0003800000 */
.L_x_183:
[----:B------:R-:W-:Y:S05]  /*3b90*/  @!P0 BRA `(.L_x_71) ;  /* 0x00000000005c8947 */ /* 0x000fea0003800000 */
[----:B-1----:R-:W1:Y:S02]  /*3ba0*/  LDS R5, [UR5+0x10] ;  /* 0x00001005ff057984 */ /* 0x002e640008000800 */
[----:B-1----:R-:W-:-:S04]  /*3bb0*/  SHF.L.U32 R5, R5, 0x1f, RZ ;  /* 0x0000001f05057819 */ /* 0x002fc800000006ff */
[----:B------:R-:W1:Y:S02]  /*3bc0*/  SYNCS.PHASECHK.TRANS64.TRYWAIT P0, [UR5+0x8], R5 ;  /* 0x00000805ff0075a7 */ /* 0x000e640008001105 */
[----:B-1----:R-:W-:Y:S05]  /*3bd0*/  @P0 BRA `(.L_x_73) ;  /* 0x0000000000080947 */ /* 0x002fea0003800000 */
[----:B------:R-:W1:Y:S02]  /*3be0*/  SYNCS.PHASECHK.TRANS64.TRYWAIT P0, [UR5+0x8], R5 ;  /* 0x00000805ff0075a7 */ /* 0x000e640008001105 */
[----:B-1----:R-:W-:Y:S05]  /*3bf0*/  @!P0 BRA `(.L_x_74) ;  /* 0x0000008c00bc8947 */ /* 0x002fea0003800000 */
.L_x_73:
[----:B------:R-:W2:Y:S01]  /*3c00*/  LDS R7, [UR6+0x190] ;  /* 0x00019006ff077984 */ /* 0x000ea20008000800 */
[----:B-1----:R-:W-:Y:S02]  /*3c10*/  HFMA2 R0, -RZ, RZ, 0, 5.9604644775390625e-08 ;  /* 0x00000001ff007431 */ /* 0x002fe400000001ff */
[----:B------:R-:W-:Y:S01]  /*3c20*/  IMAD.MOV.U32 R4, RZ, RZ, 0xffff ;  /* 0x0000ffffff047424 */ /* 0x000fe200078e00ff */
[----:B------:R-:W-:Y:S01]  /*3c30*/  UPRMT UR4, UR33, 0x654, UR7 ;  /* 0x0000065421047896 */ /* 0x000fe20008000007 */
[----:B--2---:R-:W-:-:S03]  /*3c40*/  IMAD.SHL.U32 R5, R7, 0x20, RZ ;  /* 0x0000002007057824 */ /* 0x004fc600078e00ff */
[-C--:B------:R-:W-:Y:S02]  /*3c50*/  SHF.L.U32 R4, R4, R7.reuse, RZ ;  /* 0x0000000704047219 */ /* 0x080fe400000006ff */
[----:B------:R-:W-:Y:S01]  /*3c60*/  SHF.L.U32 R7, R0, R7, RZ ;  /* 0x0000000700077219 */ /* 0x000fe200000006ff */
[----:B------:R2:W-:Y:S04]  /*3c70*/  STS [UR6+0x190], R5 ;  /* 0x00019005ff007988 */ /* 0x0005e80008000806 */
[----:B------:R2:W-:Y:S04]  /*3c80*/  ATOMS.OR RZ, [UR5+0x14], R4 ;  /* 0x00001404ffff798c */ /* 0x0005e8000b000005 */
[----:B------:R2:W-:Y:S01]  /*3c90*/  ATOMS.OR RZ, [UR5+0x18], R7 ;  /* 0x00001807ffff798c */ /* 0x0005e2000b000005 */
[----:B------:R-:W-:Y:S03]  /*3ca0*/  SYNCS.ARRIVE.TRANS64.RED.A1T0 RZ, [UR4], RZ ;  /* 0x000000ffffff79a7 */ /* 0x000fe60008100404 */
[----:B------:R2:W-:Y:S01]  /*3cb0*/  ATOMS.XOR RZ, [UR5+0x10], R0 ;  /* 0x00001000ffff798c */ /* 0x0005e2000b800005 */
[----:B------:R-:W-:Y:S05]  /*3cc0*/  BRA `(.L_x_71) ;  /* 0x0000000000107947 */ /* 0x000fea0003800000 */
.L_x_64:
[----:B------:R-:W-:Y:S02]  /*3cd0*/  MOV R0, 0xffffffff ;  /* 0xffffffff00007802 */ /* 0x000fe40000000f00 */
[----:B------:R-:W-:-:S03]  /*3ce0*/  MOV R4, 0x3d10 ;  /* 0x00003d1000047802 */ /* 0x000fc60000000f00 */
[----:B------:R1:W-:Y:S04]  /*3cf0*/  STS [UR6+0x190], R0 ;  /* 0x00019000ff007988 */ /* 0x0003e80008000806 */
[----:B-1---5:R-:W-:Y:S05]  /*3d00*/  CALL.REL.NOINC `($__internal_1_$__cuda_sm10x_tcgen05_guardrail_trap_phase_invalid_during_alloc) ;  /* 0x00000094005c7944 */ /* 0x022fea0003c00000 */
.L_x_71:
[----:B------:R-:W-:Y:S05]  /*3d10*/  WARPSYNC.ALL ;  /* 0x0000000000007948 */ /* 0x000fea0003800000 */
[----:B------:R-:W3:Y:S01]  /*3d20*/  S2UR UR4, SR_CgaCtaId ;  /* 0x00000000000479c3 */ /* 0x000ee20000008800 */
[----:B------:R-:W-:Y:S01]  /*3d30*/  UMOV UR17, 0x400 ;  /* 0x0000040000117882 */ /* 0x000fe20000000000 */
[----:B------:R-:W-:-:S06]  /*3d40*/  NOP ;  /* 0x0000000000007918 */ /* 0x000fcc0000000000 */
[----:B------:R-:W-:Y:S06]  /*3d50*/  BAR.ARV 0x6, 0xa0 ;  /* 0x0182800000007b1d */ /* 0x000fec0000002000 */
[----:B------:R-:W4:Y:S01]  /*3d60*/  LDCU UR6, c[0x0][0x38c] ;  /* 0x00007180ff0677ac */ /* 0x000f220008000800 */
[----:B------:R-:W-:Y:S01]  /*3d70*/  LOP3.LUT R3, R3, 0xffff, RZ, 0xc0, !PT ;  /* 0x0000ffff03037812 */ /* 0x000fe200078ec0ff */
[----:B-1----:R-:W-:Y:S01]  /*3d80*/  IMAD.MOV.U32 R9, RZ, RZ, 0x1 ;  /* 0x00000001ff097424 */ /* 0x002fe200078e00ff */
[----:B------:R-:W-:Y:S01]  /*3d90*/  LOP3.LUT R2, R2, 0xffff, RZ, 0xc0, !PT ;  /* 0x0000ffff02027812 */ /* 0x000fe200078ec0ff */
[----:B------:R-:W-:Y:S01]  /*3da0*/  IMAD.MOV.U32 R8, RZ, RZ, RZ ;  /* 0x000000ffff087224 */ /* 0x000fe200078e00ff */
[----:B------:R-:W-:Y:S01]  /*3db0*/  R2UR UR20, R3 ;  /* 0x00000000031472ca */ /* 0x000fe200000e0000 */
[----:B------:R-:W-:Y:S01]  /*3dc0*/  UMOV UR24, URZ ;  /* 0x000000ff00187c82 */ /* 0x000fe20008000000 */
[----:B------:R-:W-:-:S02]  /*3dd0*/  R2UR UR30, R2 ;  /* 0x00000000021e72ca */ /* 0x000fc400000e0000 */
[----:B------:R-:W-:Y:S01]  /*3de0*/  CS2R R2, SRZ ;  /* 0x0000000000027805 */ /* 0x000fe2000001ff00 */
[----:B------:R-:W-:Y:S01]  /*3df0*/  UMOV UR15, URZ ;  /* 0x000000ff000f7c82 */ /* 0x000fe20008000000 */
[----:B---3--:R-:W-:Y:S01]  /*3e00*/  ULEA UR17, UR4, UR17, 0x18 ;  /* 0x0000001104117291 */ /* 0x008fe2000f8ec0ff */
[----:B------:R-:W-:Y:S01]  /*3e10*/  UMOV UR14, URZ ;  /* 0x000000ff000e7c82 */ /* 0x000fe20008000000 */
[----:B------:R-:W-:Y:S02]  /*3e20*/  UISETP.NE.AND UP3, UPT, UR34, URZ, UPT ;  /* 0x000000ff2200728c */ /* 0x000fe4000bf65270 */
[----:B------:R-:W-:Y:S02]  /*3e30*/  UIADD3 UR5, UPT, UPT, UR17, 0xc400, URZ ;  /* 0x0000c40011057890 */ /* 0x000fe4000fffe0ff */
[----:B------:R-:W-:-:S03]  /*3e40*/  UIADD3 UR4, UPT, UPT, UR17, 0x22400, URZ ;  /* 0x0002240011047890 */ /* 0x000fc6000fffe0ff */
[----:B--2---:R-:W1:Y:S01]  /*3e50*/  LDS R0, [UR17+0x190] ;  /* 0x00019011ff007984 */ /* 0x004e620008000800 */
[----:B----4-:R-:W-:Y:S02]  /*3e60*/  UIADD3 UR6, UPT, UPT, UR6, 0x3f, URZ ;  /* 0x0000003f06067890 */ /* 0x010fe4000fffe0ff */
[----:B------:R-:W-:Y:S02]  /*3e70*/  USHF.R.U32.HI UR5, URZ, 0x4, UR5 ;  /* 0x00000004ff057899 */ /* 0x000fe40008011605 */
[----:B------:R-:W-:Y:S02]  /*3e80*/  USHF.R.S32.HI UR25, URZ, 0x1f, UR6 ;  /* 0x0000001fff197899 */ /* 0x000fe40008011406 */
[----:B------:R-:W-:Y:S02]  /*3e90*/  USHF.R.U32.HI UR4, URZ, 0x4, UR4 ;  /* 0x00000004ff047899 */ /* 0x000fe40008011604 */
[----:B------:R-:W-:Y:S02]  /*3ea0*/  ULEA.HI UR25, UR25, UR6, URZ, 0x6 ;  /* 0x0000000619197291 */ /* 0x000fe4000f8f30ff */
[----:B------:R-:W-:-:S02]  /*3eb0*/  ULOP3.LUT UR5, UR5, 0x3fff, URZ, 0xc0, !UPT ;  /* 0x00003fff05057892 */ /* 0x000fc4000f8ec0ff */
[----:B------:R-:W-:Y:S02]  /*3ec0*/  USHF.R.S32.HI UR25, URZ, 0x6, UR25 ;  /* 0x00000006ff197899 */ /* 0x000fe40008011419 */
[----:B------:R-:W-:Y:S02]  /*3ed0*/  ULOP3.LUT UR22, UR4, 0x3fff, URZ, 0xc0, !UPT ;  /* 0x00003fff04167892 */ /* 0x000fe4000f8ec0ff */
[----:B------:R-:W-:Y:S02]  /*3ee0*/  UISETP.LT.AND UP0, UPT, UR25, 0x1, UPT ;  /* 0x000000011900788c */ /* 0x000fe4000bf01270 */
[----:B------:R-:W-:Y:S02]  /*3ef0*/  ULOP3.LUT UR21, UR5, 0x10000, URZ, 0xfc, !UPT ;  /* 0x0001000005157892 */ /* 0x000fe4000f8efcff */
[----:B------:R-:W-:Y:S02]  /*3f00*/  ULOP3.LUT UR22, UR22, 0x10000, URZ, 0xfc, !UPT ;  /* 0x0001000016167892 */ /* 0x000fe4000f8efcff */
[----:B------:R-:W-:Y:S01]  /*3f10*/  USEL UR31, UR25, 0x1, !UP0 ;  /* 0x00000001191f7887 */ /* 0x000fe2000c000000 */
[----:B------:R-:W-:Y:S01]  /*3f20*/  UMOV UR28, 0x0 ;  /* 0x00000000001c7882 */ /* 0x000fe20000000000 */
[----:B------:R-:W-:Y:S01]  /*3f30*/  UMOV UR29, 0x10400010 ;  /* 0x10400010001d7882 */ /* 0x000fe20000000000 */
[----:B------:R-:W-:Y:S01]  /*3f40*/  UMOV UR26, 0x0 ;  /* 0x00000000001a7882 */ /* 0x000fe20000000000 */
[----:B------:R-:W-:Y:S01]  /*3f50*/  UMOV UR27, 0x10400010 ;  /* 0x10400010001b7882 */ /* 0x000fe20000000000 */
[----:B-1----:R-:W-:-:S15]  /*3f60*/  R2UR UR32, R0 ;  /* 0x00000000002072ca */ /* 0x002fde00000e0000 */
.L_x_82:
[C---:B------:R-:W-:Y:S02]  /*3f70*/  LEA R0, R8.reuse, UR17, 0x3 ;  /* 0x0000001108007c11 */ /* 0x040fe4000f8e18ff */
[----:B------:R-:W-:Y:S02]  /*3f80*/  SHF.L.U32 R5, R3, 0x1f, RZ ;  /* 0x0000001f03057819 */ /* 0x000fe400000006ff */
[----:B------:R-:W-:Y:S02]  /*3f90*/  LEA R4, R8, UR17, 0x4 ;  /* 0x0000001108047c11 */ /* 0x000fe4000f8e20ff */
[----:B------:R-:W1:Y:S02]  /*3fa0*/  SYNCS.PHASECHK.TRANS64.TRYWAIT P0, [R0+URZ+0x100], R5 ;  /* 0x00010005000075a7 */ /* 0x000e6400080011ff */
[----:B-1-3--:R-:W-:Y:S05]  /*3fb0*/  @!P0 BRA `(.L_x_75) ;  /* 0x0000008800e48947 */ /* 0x00afea0003800000 */
.L_x_184:
[----:B-1----:R-:W1:Y:S01]  /*3fc0*/  LDS.128 R4, [R4+0x170] ;  /* 0x0001700004047984 */ /* 0x002e620000000c00 */
[----:B------:R-:W-:Y:S02]  /*3fd0*/  VIADD R0, R0, 0x110 ;  /* 0x0000011000007836 */ /* 0x000fe40000000000 */
[----:B------:R-:W-:Y:S01]  /*3fe0*/  VIADD R8, R8, 0x1 ;  /* 0x0000000108087836 */ /* 0x000fe20000000000 */
[----:B------:R-:W-:Y:S01]  /*3ff0*/  @!PT LDS RZ, [RZ] ;  /* 0x00000000fffff984 */ /* 0x000fe20000000800 */
[----:B------:R-:W-:Y:S01]  /*4000*/  @!PT LDS RZ, [RZ] ;  /* 0x00000000fffff984 */ /* 0x000fe20000000800 */
[----:B------:R-:W-:Y:S01]  /*4010*/  @!PT LDS RZ, [RZ] ;  /* 0x00000000fffff984 */ /* 0x000fe20000000800 */
[----:B------:R-:W-:Y:S01]  /*4020*/  @!PT LDS RZ, [RZ] ;  /* 0x00000000fffff984 */ /* 0x000fe20000000800 */
[----:B------:R2:W-:Y:S06]  /*4030*/  MEMBAR.ALL.CTA ;  /* 0x0000000000007992 */ /* 0x0005ec0000008000 */
[----:B--2---:R-:W2:Y:S01]  /*4040*/  FENCE.VIEW.ASYNC.S ;  /* 0x00000000000073c6 */ /* 0x004ea20000000000 */
[----:B------:R-:W-:-:S04]  /*4050*/  PRMT R0, RZ, 0x654, R0 ;  /* 0x00000654ff007816 */ /* 0x000fc80000000000 */
[----:B--2---:R2:W-:Y:S01]  /*4060*/  SYNCS.ARRIVE.TRANS64.RED.A1T0 RZ, [R0+URZ], RZ ;  /* 0x000000ff00ff79a7 */ /* 0x0045e200081004ff */
[----:B-1----:R-:W-:Y:S01]  /*4070*/  LOP3.LUT P1, RZ, R6, 0x1, RZ, 0xc0, !PT ;  /* 0x0000000106ff7812 */ /* 0x002fe2000782c0ff */
[----:B--2---:R-:W-:-:S12]  /*4080*/  BRA.U UP3, `(.L_x_76) ;  /* 0x0000000103e07547 */ /* 0x004fd8000b800000 */
[----:B------:R-:W1:Y:S01]  /*4090*/  LDCU UR4, c[0x0][0x38c] ;  /* 0x00007180ff0477ac */ /* 0x000e620008000800 */
[----:B------:R-:W-:Y:S02]  /*40a0*/  PLOP3.LUT P2, PT, PT, PT, PT, 0x80, 0x8 ;  /* 0x000000000008781c */ /* 0x000fe40003f4f070 */
[----:B------:R-:W-:Y:S01]  /*40b0*/  SHF.L.U32 R5, R9, 0x1f, RZ ;  /* 0x0000001f09057819 */ /* 0x000fe200000006ff */
[----:B------:R-:W-:Y:S02]  /*40c0*/  ULEA UR23, UR24, UR17, 0x3 ;  /* 0x0000001118177291 */ /* 0x000fe4000f8e18ff */
[----:B------:R-:W-:Y:S02]  /*40d0*/  ULEA UR18, UR24, UR32, 0x8 ;  /* 0x0000002018127291 */ /* 0x000fe4000f8e40ff */
[----:B-1----:R-:W-:-:S06]  /*40e0*/  UISETP.GE.AND UP0, UPT, UR4, 0x1, UPT ;  /* 0x000000010400788c */ /* 0x002fcc000bf06270 */
[----:B------:R-:W-:-:S05]  /*40f0*/  PLOP3.LUT P0, PT, PT, PT, UP0, 0x80, 0x8 ;  /* 0x000000000008781c */ /* 0x000fca0003f0f008 */
[----:B------:R-:W-:-:S08]  /*4100*/  @UP0 ULEA UR4, UR15, UR17, 0x3 ;  /* 0x000000110f040291 */ /* 0x000fd0000f8e18ff */
[----:B------:R-:W-:-:S04]  /*4110*/  @P0 SHF.L.U32 R0, R2, 0x1f, RZ ;  /* 0x0000001f02000819 */ /* 0x000fc800000006ff */
[----:B------:R1:W2:Y:S01]  /*4120*/  @P0 SYNCS.PHASECHK.TRANS64.TRYWAIT P2, [UR4], R0 ;  /* 0x00000000ff0005a7 */ /* 0x0002a20008041104 */
[----:B------:R-:W3:Y:S02]  /*4130*/  SYNCS.PHASECHK.TRANS64.TRYWAIT P0, [UR23+0x130], R5 ;  /* 0x00013005ff0075a7 */ /* 0x000ee40008001117 */
[----:B-123--:R-:W-:Y:S05]  /*4140*/  @!P0 BRA `(.L_x_77) ;  /* 0x0000008800948947 */ /* 0x00efea0003800000 */
.L_x_186:
[----:B------:R-:W-:Y:S01]  /*4150*/  UMOV UR19, UR14 ;  /* 0x0000000e00137c82 */ /* 0x000fe20008000000 */
[----:B------:R-:W-:Y:S05]  /*4160*/  BRA.U !UP0, `(.L_x_78) ;  /* 0x0000000108987547 */ /* 0x000fea000b800000 */
[----:B------:R-:W-:Y:S02]  /*4170*/  UIADD3 UR19, UPT, UPT, UR31, UR14, URZ ;  /* 0x0000000e1f137290 */ /* 0x000fe4000fffe0ff */
[----:B------:R-:W-:Y:S01]  /*4180*/  UPLOP3.LUT UP2, UPT, UPT, UPT, UPT, 0x40, 0x4 ;  /* 0x000000000004789c */ /* 0x000fe20003f4e870 */
[----:B------:R-:W-:Y:S01]  /*4190*/  UMOV UR16, UR25 ;  /* 0x0000001900107c82 */ /* 0x000fe20008000000 */
[----:B------:R-:W-:-:S09]  /*41a0*/  UMOV UR6, UR15 ;  /* 0x0000000f00067c82 */ /* 0x000fd20008000000 */
.L_x_81:
[----:B--2---:R-:W-:Y:S01]  /*41b0*/  ULEA UR5, UR6, UR17, 0x3 ;  /* 0x0000001106057291 */ /* 0x004fe2000f8e18ff */
[----:B---3--:R-:W-:Y:S11]  /*41c0*/  @P2 BRA `(.L_x_79) ;  /* 0x00000000000c2947 */ /* 0x008ff60003800000 */
[----:B-1----:R-:W-:Y:S04]  /*41d0*/  SHF.L.U32 R5, R2, 0x1f, RZ ;  /* 0x0000001f02057819 */ /* 0x002fe800000006ff */
[----:B------:R-:W1:Y:S02]  /*41e0*/  SYNCS.PHASECHK.TRANS64.TRYWAIT P0, [UR5], R5 ;  /* 0x00000005ff0075a7 */ /* 0x000e640008001105 */
[----:B-1----:R-:W-:Y:S05]  /*41f0*/  @!P0 BRA `(.L_x_80) ;  /* 0x0000008800808947 */ /* 0x002fea0003800000 */
.L_x_79:
[----:B------:R-:W-:Y:S01]  /*4200*/  UISETP.NE.AND UP0, UPT, UR16, 0x1, UPT ;  /* 0x000000011000788c */ /* 0x000fe2000bf05270 */
[----:B------:R-:W-:Y:S01]  /*4210*/  PLOP3.LUT P2, PT, PT, PT, PT, 0x80, 0x8 ;  /* 0x000000000008781c */ /* 0x000fe20003f4f070 */
[----:B------:R-:W-:Y:S02]  /*4220*/  UIADD3 UR4, UPT, UPT, UR6, 0x1, URZ ;  /* 0x0000000106047890 */ /* 0x000fe4000fffe0ff */
[----:B------:R-:W-:Y:S02]  /*4230*/  ULEA UR12, UR6, UR22, 0x9 ;  /* 0x00000016060c7291 */ /* 0x000fe4000f8e48ff */
[----:B------:R-:W-:Y:S01]  /*4240*/  UISETP.NE.AND UP1, UPT, UR4, 0xb, UPT ;  /* 0x0000000b0400788c */ /* 0x000fe2000bf25270 */
[----:B------:R-:W-:Y:S01]  /*4250*/  PLOP3.LUT P0, PT, PT, PT, UP0, 0x80, 0x8 ;  /* 0x000000000008781c */ /* 0x000fe20003f0f008 */
[----:B------:R-:W-:Y:S02]  /*4260*/  UIADD3 UR10, UPT, UPT, UR12, 0x2, URZ ;  /* 0x000000020c0a7890 */ /* 0x000fe4000fffe0ff */
[----:B------:R-:W-:Y:S02]  /*4270*/  USEL UR7, URZ, 0x1, UP1 ;  /* 0x00000001ff077887 */ /* 0x000fe40008800000 */
[----:B------:R-:W-:Y:S02]  /*4280*/  USEL UR15, UR4, URZ, UP1 ;  /* 0x000000ff040f7287 */ /* 0x000fe40008800000 */
[----:B------:R-:W-:Y:S02]  /*4290*/  UIADD3 UR14, UPT, UPT, UR14, 0x1, URZ ;  /* 0x000000010e0e7890 */ /* 0x000fe4000fffe0ff */
[----:B------:R-:W-:Y:S01]  /*42a0*/  @UP0 ULEA UR4, UR15, UR17, 0x3 ;  /* 0x000000110f040291 */ /* 0x000fe2000f8e18ff */
[----:B------:R-:W-:Y:S01]  /*42b0*/  LOP3.LUT R2, R2, UR7, RZ, 0x3c, !PT ;  /* 0x0000000702027c12 */ /* 0x000fe2000f8e3cff */
[----:B------:R-:W-:Y:S01]  /*42c0*/  UIADD3 UR7, UPT, UPT, UR5, 0x58, URZ ;  /* 0x0000005805077890 */ /* 0x000fe2000fffe0ff */
[----:B------:R-:W-:Y:S02]  /*42d0*/  UMOV UR13, 0x80004020 ;  /* 0x80004020000d7882 */ /* 0x000fe40000000000 */
[----:B-1----:R-:W-:Y:S01]  /*42e0*/  @P0 SHF.L.U32 R0, R2, 0x1f, RZ ;  /* 0x0000001f02000819 */ /* 0x002fe200000006ff */
[----:B------:R-:W-:Y:S01]  /*42f0*/  UMOV UR5, 0x80004020 ;  /* 0x8000402000057882 */ /* 0x000fe20000000000 */
[----:B------:R-:W-:Y:S01]  /*4300*/  UMOV UR11, 0x80004020 ;  /* 0x80004020000b7882 */ /* 0x000fe20000000000 */
[----:B------:R-:W-:Y:S01]  /*4310*/  UMOV UR9, 0x80004020 ;  /* 0x8000402000097882 */ /* 0x000fe20000000000 */
[----:B------:R2:W3:Y:S01]  /*4320*/  @P0 SYNCS.PHASECHK.TRANS64.TRYWAIT P2, [UR4], R0 ;  /* 0x00000000ff0005a7 */ /* 0x0004e20008041104 */
[----:B------:R-:W-:Y:S02]  /*4330*/  ULEA UR4, UR6, UR21, 0x9 ;  /* 0x0000001506047291 */ /* 0x000fe4000f8e48ff */
[----:B------:R-:W-:Y:S02]  /*4340*/  UISETP.NE.AND UP0, UPT, UR14, UR19, UPT ;  /* 0x000000130e00728c */ /* 0x000fe4000bf05270 */
[----:B------:R-:W-:Y:S02]  /*4350*/  UIADD3 UR8, UPT, UPT, UR4, 0x2, URZ ;  /* 0x0000000204087890 */ /* 0x000fe4000fffe0ff */
[----:B------:R-:W-:Y:S01]  /*4360*/  UIADD3 UR16, UPT, UPT, UR16, -0x1, URZ ;  /* 0xffffffff10107890 */ /* 0x000fe2000fffe0ff */
[----:B------:R-:W-:Y:S02]  /*4370*/  UMOV UR6, UR15 ;  /* 0x0000000f00067c82 */ /* 0x000fe40008000000 */
[----:B------:R2:W-:Y:S01]  /*4380*/  UTCQMMA.2CTA gdesc[UR4], gdesc[UR12], tmem[UR18], tmem[UR28], idesc[UR29], UP2 ;  /* 0x00ff1c0c040075ea */ /* 0x0005e20009200312 */
[----:B------:R-:W-:Y:S03]  /*4390*/  UPLOP3.LUT UP2, UPT, UPT, UPT, UPT, 0x80, 0x8 ;  /* 0x000000000008789c */ /* 0x000fe60003f4f070 */
[----:B------:R2:W-:Y:S01]  /*43a0*/  UTCQMMA.2CTA gdesc[UR8], gdesc[UR10], tmem[UR18], tmem[UR26], idesc[UR27], UPT ;  /* 0x00ff1a0a080075ea */ /* 0x0005e2000ba00312 */
[----:B------:R2:W-:Y:S01]  /*43b0*/  UTCBAR.2CTA.MULTICAST [UR7], URZ, UR20 ;  /* 0x000000ff070073e9 */ /* 0x0005e20008200814 */
[----:B------:R-:W-:Y:S06]  /*43c0*/  BRA.U UP0, `(.L_x_81) ;  /* 0xfffffffd00787547 */ /* 0x000fec000b83ffff */
.L_x_78:
[----:B--2---:R-:W-:Y:S01]  /*43d0*/  UIADD3 UR4, UPT, UPT, UR23, 0x120, URZ ;  /* 0x0000012017047890 */ /* 0x004fe2000fffe0ff */
[----:B------:R-:W-:-:S08]  /*43e0*/  UMOV UR14, UR19 ;  /* 0x00000013000e7c82 */ /* 0x000fd00008000000 */
[----:B------:R2:W-:Y:S01]  /*43f0*/  UTCBAR.2CTA.MULTICAST [UR4], URZ, UR30 ;  /* 0x000000ff040073e9 */ /* 0x0005e2000820081e */
[----:B------:R-:W-:Y:S02]  /*4400*/  NOP ;  /* 0x0000000000007918 */ /* 0x000fe40000000000 */
.L_x_76:
[----:B--2---:R-:W-:Y:S01]  /*4410*/  UIADD3 UR4, UPT, UPT, UR24, 0x1, URZ ;  /* 0x0000000118047890 */ /* 0x004fe2000fffe0ff */
[----:B------:R-:W-:-:S03]  /*4420*/  ISETP.NE.AND P0, PT, R8, 0x2, PT ;  /* 0x000000020800780c */ /* 0x000fc60003f05270 */
[----:B------:R-:W-:Y:S01]  /*4430*/  UISETP.NE.AND UP0, UPT, UR4, 0x2, UPT ;  /* 0x000000020400788c */ /* 0x000fe2000bf05270 */
[----:B-1----:R-:W-:Y:S02]  /*4440*/  SEL R0, RZ, 0x1, P0 ;  /* 0x00000001ff007807 */ /* 0x002fe40000000000 */
[----:B------:R-:W-:Y:S01]  /*4450*/  SEL R8, R8, RZ, P0 ;  /* 0x000000ff08087207 */ /* 0x000fe20000000000 */
[----:B------:R-:W-:Y:S01]  /*4460*/  USEL UR5, URZ, 0x1, UP0 ;  /* 0x00000001ff057887 */ /* 0x000fe20008000000 */
[----:B------:R-:W-:Y:S01]  /*4470*/  LOP3.LUT R3, R3, R0, RZ, 0x3c, !PT ;  /* 0x0000000003037212 */ /* 0x000fe200078e3cff */
[----:B------:R-:W-:-:S04]  /*4480*/  USEL UR24, UR4, URZ, UP0 ;  /* 0x000000ff04187287 */ /* 0x000fc80008000000 */
[----:B------:R-:W-:Y:S01]  /*4490*/  LOP3.LUT R9, R9, UR5, RZ, 0x3c, !PT ;  /* 0x0000000509097c12 */ /* 0x000fe2000f8e3cff */
[----:B------:R-:W-:Y:S07]  /*44a0*/  @P1 BRA `(.L_x_82) ;  /* 0xfffffff800b01947 */ /* 0x000fee000383ffff */
[----:B------:R-:W1:Y:S01]  /*44b0*/  S2UR UR8, SR_CgaCtaId ;  /* 0x00000000000879c3 */ /* 0x000e620000008800 */
[----:B------:R-:W-:Y:S01]  /*44c0*/  ELECT P0, URZ, PT ;  /* 0x0000000000ff782f */ /* 0x000fe20003800000 */
[----:B------:R-:W-:Y:S01]  /*44d0*/  HFMA2 R0, -RZ, RZ, 0, 5.9604644775390625e-08 ;  /* 0x00000001ff007431 */ /* 0x000fe200000001ff */
[----:B------:R-:W-:-:S05]  /*44e0*/  UMOV UR4, 0x40 ;  /* 0x0000004000047882 */ /* 0x000fca0000000000 */
[----:B------:R-:W-:Y:S01]  /*44f0*/  UVIRTCOUNT.DEALLOC.SMPOOL 0x80 ;  /* 0x000000800000784c */ /* 0x000fe20000000000 */
[----:B------:R-:W-:Y:S02]  /*4500*/  UISETP.NE.AND UP0, UPT, UR34, URZ, UPT ;  /* 0x000000ff2200728c */ /* 0x000fe4000bf05270 */
[----:B-1----:R-:W-:-:S09]  /*4510*/  ULEA UR8, UR8, UR4, 0x18 ;  /* 0x0000000408087291 */ /* 0x002fd2000f8ec0ff */
[----:B------:R1:W-:Y:S01]  /*4520*/  @P0 STS.U8 [UR8+0x1c], R0 ;  /* 0x00001c00ff000988 */ /* 0x0003e20008000008 */
[----:B------:R-:W-:Y:S05]  /*4530*/  BRA.U UP0, `(.L_x_83) ;  /* 0x0000000100587547 */ /* 0x000fea000b800000 */
[----:B------:R-:W-:Y:S01]  /*4540*/  UIADD3 UR5, UPT, UPT, UR17, 0x130, URZ ;  /* 0x0000013011057890 */ /* 0x000fe2000fffe0ff */
[----:B------:R-:W-:-:S03]  /*4550*/  SHF.L.U32 R3, R9, 0x1f, RZ ;  /* 0x0000001f09037819 */ /* 0x000fc600000006ff */
[----:B------:R-:W-:-:S09]  /*4560*/  ULEA UR4, UR24, UR5, 0x3 ;  /* 0x0000000518047291 */ /* 0x000fd2000f8e18ff */
[----:B------:R-:W2:Y:S02]  /*4570*/  SYNCS.PHASECHK.TRANS64.TRYWAIT P0, [UR4], R3 ;  /* 0x00000003ff0075a7 */ /* 0x000ea40008001104 */
[----:B--2---:R-:W-:Y:S05]  /*4580*/  @!P0 BRA `(.L_x_84) ;  /* 0x0000008400b48947 */ /* 0x004fea0003800000 */
.L_x_189:
[----:B------:R-:W-:-:S04]  /*4590*/  UIADD3 UR4, UPT, UPT, UR24, 0x1, URZ ;  /* 0x0000000118047890 */ /* 0x000fc8000fffe0ff */
[----:B------:R-:W-:-:S04]  /*45a0*/  UISETP.NE.AND UP1, UPT, UR4, 0x2, UPT ;  /* 0x000000020400788c */ /* 0x000fc8000bf25270 */
[----:B------:R-:W-:Y:S02]  /*45b0*/  USEL UR6, URZ, 0x1, UP1 ;  /* 0x00000001ff067887 */ /* 0x000fe40008800000 */
[----:B------:R-:W-:-:S04]  /*45c0*/  USEL UR4, UR4, URZ, UP1 ;  /* 0x000000ff04047287 */ /* 0x000fc80008800000 */
[----:B------:R-:W-:Y:S01]  /*45d0*/  ULEA UR4, UR4, UR5, 0x3 ;  /* 0x0000000504047291 */ /* 0x000fe2000f8e18ff */
[----:B-1----:R-:W-:-:S04]  /*45e0*/  LOP3.LUT R3, R9, UR6, RZ, 0x3c, !PT ;  /* 0x0000000609037c12 */ /* 0x002fc8000f8e3cff */
[----:B------:R-:W-:Y:S01]  /*45f0*/  SHF.L.U32 R3, R3, 0x1f, RZ ;  /* 0x0000001f03037819 */ /* 0x000fe200000006ff */
[----:B------:R-:W-:-:S04]  /*4600*/  IMAD.U32 R0, RZ, RZ, UR4 ;  /* 0x00000004ff007e24 */ /* 0x000fc8000f8e00ff */
[----:B------:R1:W2:Y:S03]  /*4610*/  SYNCS.PHASECHK.TRANS64.TRYWAIT P0, [R0+URZ], R3 ;  /* 0x00000003000075a7 */ /* 0x0002a600080011ff */
[----:B--2---:R-:W-:Y:S05]  /*4620*/  @!P0 NANOSLEEP.SYNCS 0x989680 ;  /* 0x009896800000895d */ /* 0x004fea0003900000 */
[----:B------:R-:W2:Y:S02]  /*4630*/  @!P0 SYNCS.PHASECHK.TRANS64 P0, [R0+URZ], R3 ;  /* 0x00000003000085a7 */ /* 0x000ea400080010ff */
[----:B--2---:R-:W-:Y:S05]  /*4640*/  @P0 BRA `(.L_x_85) ;  /* 0x0000000000200947 */ /* 0x004fea0003800000 */
.L_x_86:
[----:B--2---:R2:W4:Y:S02]  /*4650*/  SYNCS.PHASECHK.TRANS64.TRYWAIT P0, [R0+URZ], R3 ;  /* 0x00000003000075a7 */ /* 0x00452400080011ff */
[----:B----4-:R-:W-:Y:S05]  /*4660*/  @!P0 NANOSLEEP.SYNCS 0x989680 ;  /* 0x009896800000895d */ /* 0x010fea0003900000 */
[----:B------:R-:W4:Y:S02]  /*4670*/  @!P0 SYNCS.PHASECHK.TRANS64 P0, [R0+URZ], R3 ;  /* 0x00000003000085a7 */ /* 0x000f2400080010ff */
[----:B----4-:R-:W-:Y:S05]  /*4680*/  @!P0 BRA `(.L_x_86) ;  /* 0xfffffffc00f08947 */ /* 0x010fea000383ffff */
[----:B------:R-:W-:Y:S05]  /*4690*/  BRA `(.L_x_85) ;  /* 0x00000000000c7947 */ /* 0x000fea0003800000 */
.L_x_83:
[----:B------:R-:W-:-:S04]  /*46a0*/  UIADD3 UR4, UPT, UPT, UR17, 0x160, URZ ;  /* 0x0000016011047890 */ /* 0x000fc8000fffe0ff */
[----:B------:R-:W-:-:S09]  /*46b0*/  UPRMT UR4, UR33, 0x654, UR4 ;  /* 0x0000065421047896 */ /* 0x000fd20008000004 */
[----:B------:R-:W-:Y:S03]  /*46c0*/  SYNCS.ARRIVE.TRANS64.RED.A1T0 RZ, [UR4], RZ ;  /* 0x000000ffffff79a7 */ /* 0x000fe60008100404 */
.L_x_85:
[----:B-12---:R-:W-:Y:S01]  /*46d0*/  SHF.L.U32 R3, RZ, 0x1f, RZ ;  /* 0x0000001fff037819 */ /* 0x006fe200000006ff */
[----:B------:R-:W-:Y:S01]  /*46e0*/  UIADD3 UR4, UPT, UPT, UR17, 0x160, URZ ;  /* 0x0000016011047890 */ /* 0x000fe2000fffe0ff */
[----:B------:R-:W-:Y:S02]  /*46f0*/  PLOP3.LUT P0, PT, PT, PT, UP0, 0x80, 0x8 ;  /* 0x000000000008781c */ /* 0x000fe40003f0f008 */
[----:B------:R-:W1:Y:S02]  /*4700*/  SYNCS.PHASECHK.TRANS64.TRYWAIT P1, [UR17+0x160], R3 ;  /* 0x00016003ff0075a7 */ /* 0x000e640008021111 */
[----:B-1----:R-:W-:Y:S09]  /*4710*/  @!P1 BRA `(.L_x_87) ;  /* 0x0000008400689947 */ /* 0x002ff20003800000 */
.L_x_191:
[----:B------:R-:W-:Y:S01]  /*4720*/  @!UP0 UPRMT UR4, UR33, 0x654, UR4 ;  /* 0x0000065421048896 */ /* 0x000fe20008000004 */
[----:B------:R-:W-:Y:S01]  /*4730*/  UMOV UR5, 0xffff ;  /* 0x0000ffff00057882 */ /* 0x000fe20000000000 */
[----:B------:R-:W-:-:S07]  /*4740*/  UMOV UR6, 0x1 ;  /* 0x0000000100067882 */ /* 0x000fce0000000000 */
[----:B------:R-:W-:Y:S01]  /*4750*/  @!P0 SYNCS.ARRIVE.TRANS64.RED.A1T0 RZ, [UR4], RZ ;  /* 0x000000ffffff89a7 */ /* 0x000fe20008100404 */
[----:B------:R-:W-:Y:S01]  /*4760*/  NOP ;  /* 0x0000000000007918 */ /* 0x000fe20000000000 */
[----:B-1----:R-:W1:Y:S01]  /*4770*/  LDS R0, [UR8+0x14] ;  /* 0x00001408ff007984 */ /* 0x002e620008000800 */
[----:B------:R-:W-:-:S04]  /*4780*/  ULOP3.LUT UR4, UR32, 0xffff, URZ, 0xc0, !UPT ;  /* 0x0000ffff20047892 */ /* 0x000fc8000f8ec0ff */
[----:B------:R-:W-:-:S04]  /*4790*/  USHF.R.U32.HI UR4, URZ, 0x5, UR4 ;  /* 0x00000005ff047899 */ /* 0x000fc80008011604 */
[----:B------:R-:W-:Y:S02]  /*47a0*/  USHF.L.U32 UR5, UR5, UR4, URZ ;  /* 0x0000000405057299 */ /* 0x000fe400080006ff */
[----:B------:R-:W-:-:S04]  /*47b0*/  USHF.L.U32 UR4, UR6, UR4, URZ ;  /* 0x0000000406047299 */ /* 0x000fc800080006ff */
[----:B-1----:R-:W-:-:S04]  /*47c0*/  LOP3.LUT R0, R0, UR5, RZ, 0xc0, !PT ;  /* 0x0000000500007c12 */ /* 0x002fc8000f8ec0ff */
[----:B------:R-:W-:-:S13]  /*47d0*/  ISETP.NE.AND P0, PT, R0, UR5, PT ;  /* 0x0000000500007c0c */ /* 0x000fda000bf05270 */
[----:B------:R-:W-:Y:S05]  /*47e0*/  @P0 BRA `(.L_x_88) ;  /* 0x0000000000580947 */ /* 0x000fea0003800000 */
[----:B------:R-:W1:Y:S02]  /*47f0*/  LDS R0, [UR8+0x18] ;  /* 0x00001808ff007984 */ /* 0x000e640008000800 */
[----:B-1----:R-:W-:-:S04]  /*4800*/  LOP3.LUT R0, R0, UR4, RZ, 0xc0, !PT ;  /* 0x0000000400007c12 */ /* 0x002fc8000f8ec0ff */
[----:B------:R-:W-:-:S13]  /*4810*/  ISETP.NE.AND P0, PT, R0, UR4, PT ;  /* 0x0000000400007c0c */ /* 0x000fda000bf05270 */
[----:B------:R-:W-:Y:S05]  /*4820*/  @P0 BRA `(.L_x_89) ;  /* 0x00000000003c0947 */ /* 0x000fea0003800000 */
[----:B------:R-:W1:Y:S01]  /*4830*/  S2R R2, SR_LANEID ;  /* 0x0000000000027919 */ /* 0x000e620000000000 */
[----:B------:R-:W-:Y:S01]  /*4840*/  ULOP3.LUT UR5, URZ, UR5, URZ, 0x33, !UPT ;  /* 0x00000005ff057292 */ /* 0x000fe2000f8e33ff */
[----:B------:R-:W-:Y:S01]  /*4850*/  LOP3.LUT R4, RZ, UR4, RZ, 0x33, !PT ;  /* 0x00000004ff047c12 */ /* 0x000fe2000f8e33ff */
[----:B------:R-:W-:Y:S02]  /*4860*/  VOTEU.ANY UR4, UPT, PT ;  /* 0x0000000000047886 */ /* 0x000fe400038e0100 */
[----:B------:R-:W-:Y:S01]  /*4870*/  UFLO.U32 UR4, UR4 ;  /* 0x00000004000472bd */ /* 0x000fe200080e0000 */
[----:B------:R-:W2:Y:S01]  /*4880*/  REDUX UR6, R4 ;  /* 0x00000000040673c4 */ /* 0x000ea20000000000 */
[----:B------:R-:W-:-:S06]  /*4890*/  IMAD.U32 R0, RZ, RZ, UR5 ;  /* 0x00000005ff007e24 */ /* 0x000fcc000f8e00ff */
[----:B------:R4:W-:Y:S01]  /*48a0*/  UTCATOMSWS.AND URZ, UR5 ;  /* 0x0000000500ff79e3 */ /* 0x0009e20008000000 */
[----:B------:R-:W3:Y:S01]  /*48b0*/  REDUX UR7, R0 ;  /* 0x00000000000773c4 */ /* 0x000ee20000000000 */
[----:B-1----:R-:W-:Y:S01]  /*48c0*/  ISETP.EQ.U32.AND P0, PT, R2, UR4, PT ;  /* 0x0000000402007c0c */ /* 0x002fe2000bf02070 */
[----:B--2---:R-:W-:Y:S01]  /*48d0*/  IMAD.U32 R2, RZ, RZ, UR6 ;  /* 0x00000006ff027e24 */ /* 0x004fe2000f8e00ff */
[----:B---3--:R-:W-:-:S11]  /*48e0*/  MOV R3, UR7 ;  /* 0x0000000700037c02 */ /* 0x008fd60008000f00 */
[----:B------:R4:W-:Y:S04]  /*48f0*/  @P0 ATOMS.AND RZ, [UR8+0x14], R3 ;  /* 0x00001403ffff098c */ /* 0x0009e8000a800008 */
[----:B------:R4:W-:Y:S01]  /*4900*/  @P0 ATOMS.AND RZ, [UR8+0x18], R2 ;  /* 0x00001802ffff098c */ /* 0x0009e2000a800008 */
[----:B------:R-:W-:Y:S05]  /*4910*/  BRA `(.L_x_90) ;  /* 0x0000000000147947 */ /* 0x000fea0003800000 */
.L_x_89:
[----:B------:R-:W-:Y:S02]  /*4920*/  MOV R2, 0x4940 ;  /* 0x0000494000027802 */ /* 0x000fe40000000f00 */
[----:B---3-5:R-:W-:Y:S05]  /*4930*/  CALL.REL.NOINC `($__internal_0_$__cuda_sm10x_tcgen05_guardrail_trap_col_being_dealloced_not_returned_by_alloc) ;  /* 0x0000008800447944 */ /* 0x028fea0003c00000 */
[----:B------:R-:W-:Y:S05]  /*4940*/  BRA `(.L_x_90) ;  /* 0x0000000000087947 */ /* 0x000fea0003800000 */
.L_x_88:
[----:B------:R-:W-:Y:S02]  /*4950*/  MOV R2, 0x4970 ;  /* 0x0000497000027802 */ /* 0x000fe40000000f00 */
[----:B---3-5:R-:W-:Y:S05]  /*4960*/  CALL.REL.NOINC `($__internal_2_$__cuda_sm10x_tcgen05_guardrail_trap_unallocated_columns_being_dealloced) ;  /* 0x0000008800507944 */ /* 0x028fea0003c00000 */
.L_x_90:
[----:B------:R-:W-:Y:S01]  /*4970*/  NOP ;  /* 0x0000000000007918 */ /* 0x000fe20000000000 */
[----:B----4-:R-:W-:Y:S05]  /*4980*/  EXIT ;  /* 0x000000000000794d */ /* 0x010fea0003800000 */
.L_x_63:
[----:B------:R-:W-:-:S09]  /*4990*/  UISETP.NE.OR UP0, UPT, UR25, 0x3, !UP3 ;  /* 0x000000031900788c */ /* 0x000fd2000df05670 */
[----:B------:R-:W-:Y:S05]  /*49a0*/  BRA.U UP0, `(.L_x_91) ;  /* 0x0000001100547547 */ /* 0x000fea000b800000 */
[----:B------:R-:W1:Y:S01]  /*49b0*/  LDCU UR31, c[0x0][0x370] ;  /* 0x00006e00ff1f77ac */ /* 0x000e620008000800 */
[----:B------:R-:W2:Y:S01]  /*49c0*/  LDC.64 R16, c[0x0][0x348] ;  /* 0x0000d200ff107b82 */ /* 0x000ea20000000a00 */
[----:B------:R-:W-:Y:S02]  /*49d0*/  HFMA2 R13, -RZ, RZ, 0, 0 ;  /* 0x00000000ff0d7431 */ /* 0x000fe400000001ff */
[----:B------:R-:W-:Y:S01]  /*49e0*/  IMAD.MOV.U32 R15, RZ, RZ, 0x1 ;  /* 0x00000001ff0f7424 */ /* 0x000fe200078e00ff */
[----:B------:R-:W1:Y:S01]  /*49f0*/  LDCU.128 UR48, c[0x0][0xb10] ;  /* 0x00016200ff3077ac */ /* 0x000e620008000c00 */
[----:B------:R-:W-:Y:S01]  /*4a00*/  IMAD.MOV.U32 R14, RZ, RZ, RZ ;  /* 0x000000ffff0e7224 */ /* 0x000fe200078e00ff */
[----:B------:R-:W-:Y:S01]  /*4a10*/  MOV R7, 0x2000 ;  /* 0x0000200000077802 */ /* 0x000fe20000000f00 */
[----:B------:R-:W3:Y:S01]  /*4a20*/  LDCU UR30, c[0x0][0x374] ;  /* 0x00006e80ff1e77ac */ /* 0x000ee20008000800 */
[----:B------:R-:W4:Y:S01]  /*4a30*/  LDC.64 R2, c[0x0][0x888] ;  /* 0x00022200ff027b82 */ /* 0x000f220000000a00 */
[----:B------:R-:W3:Y:S01]  /*4a40*/  LDCU UR15, c[0x0][0xb0c] ;  /* 0x00016180ff0f77ac */ /* 0x000ee20008000800 */
[----:B------:R-:W2:Y:S06]  /*4a50*/  LDCU UR40, c[0x0][0xb20] ;  /* 0x00016400ff2877ac */ /* 0x000eac0008000800 */
[----:B------:R-:W4:Y:S01]  /*4a60*/  LDC.64 R4, c[0x0][0x890] ;  /* 0x00022400ff047b82 */ /* 0x000f220000000a00 */
[----:B------:R-:W2:Y:S01]  /*4a70*/  LDCU UR4, c[0x0][0xb30] ;  /* 0x00016600ff0477ac */ /* 0x000ea20008000800 */
[----:B------:R-:W-:Y:S01]  /*4a80*/  UMOV UR21, 0x400 ;  /* 0x0000040000157882 */ /* 0x000fe20000000000 */
[----:B-1----:R-:W-:-:S02]  /*4a90*/  UIMAD.WIDE.U32 UR6, UR31, UR48, URZ ;  /* 0x000000301f0672a5 */ /* 0x002fc4000f8e00ff */
[----:B---3--:R-:W-:Y:S02]  /*4aa0*/  UIMAD.WIDE.U32 UR8, UR30, UR51, URZ ;  /* 0x000000331e0872a5 */ /* 0x008fe4000f8e00ff */
[----:B------:R-:W-:Y:S02]  /*4ab0*/  ULEA UR21, UR45, UR21, 0x18 ;  /* 0x000000152d157291 */ /* 0x000fe4000f8ec0ff */
[----:B------:R-:W-:Y:S02]  /*4ac0*/  UPLOP3.LUT UP3, UPT, UPT, UPT, UPT, 0x40, 0x4 ;  /* 0x000000000004789c */ /* 0x000fe40003f6e870 */
[----:B------:R-:W-:Y:S01]  /*4ad0*/  UIADD3 UR37, UPT, UPT, UR21, 0xc8, URZ ;  /* 0x000000c815257890 */ /* 0x000fe2000fffe0ff */
[----:B------:R-:W-:Y:S01]  /*4ae0*/  UMOV UR6, UR7 ;  /* 0x0000000700067c82 */ /* 0x000fe20008000000 */
[----:B------:R-:W-:Y:S01]  /*4af0*/  UMOV UR38, UR9 ;  /* 0x0000000900267c82 */ /* 0x000fe20008000000 */
[----:B------:R-:W-:Y:S02]  /*4b00*/  UISETP.GE.AND UP0, UPT, UR42, 0x1, UPT ;  /* 0x000000012a00788c */ /* 0x000fe4000bf06270 */
[----:B------:R-:W-:Y:S01]  /*4b10*/  UISETP.NE.AND UP4, UPT, UR42, 0x1, UPT ;  /* 0x000000012a00788c */ /* 0x000fe2000bf85270 */
[----:B------:R-:W1:Y:S01]  /*4b20*/  LDCU.64 UR22, c[0x0][0xb28] ;  /* 0x00016500ff1677ac */ /* 0x000e620008000a00 */
[----:B------:R-:W-:-:S02]  /*4b30*/  UISETP.NE.AND UP6, UPT, UR15, 0x1, UPT ;  /* 0x000000010f00788c */ /* 0x000fc4000bfc5270 */
[----:B------:R-:W-:Y:S02]  /*4b40*/  UISETP.NE.AND UP5, UPT, UR50, 0x1, UPT ;  /* 0x000000013200788c */ /* 0x000fe4000bfa5270 */
[----:B------:R-:W-:Y:S02]  /*4b50*/  UIADD3 UR33, UPT, UPT, UR21, 0xb0, URZ ;  /* 0x000000b015217890 */ /* 0x000fe4000fffe0ff */
[----:B------:R-:W-:Y:S02]  /*4b60*/  UIADD3 UR25, UPT, UPT, UR21, 0xb8, URZ ;  /* 0x000000b815197890 */ /* 0x000fe4000fffe0ff */
[----:B------:R-:W-:Y:S02]  /*4b70*/  UIADD3 UR17, UPT, UPT, UR21, 0xc0, URZ ;  /* 0x000000c015117890 */ /* 0x000fe4000fffe0ff */
[----:B------:R-:W-:Y:S02]  /*4b80*/  UPRMT UR37, UR45, 0x654, UR37 ;  /* 0x000006542d257896 */ /* 0x000fe40008000025 */
[----:B------:R-:W-:-:S02]  /*4b90*/  USHF.R.U32.HI UR39, URZ, UR49, UR6 ;  /* 0x00000031ff277299 */ /* 0x000fc40008011606 */
[----:B--2---:R-:W-:Y:S02]  /*4ba0*/  USHF.R.U32.HI UR38, URZ, UR40, UR38 ;  /* 0x00000028ff267299 */ /* 0x004fe40008011626 */
[----:B------:R-:W-:-:S11]  /*4bb0*/  UISETP.NE.AND UP2, UPT, UR4, 0x1, UPT ;  /* 0x000000010400788c */ /* 0x000fd6000bf45270 */
.L_x_102:
[C---:B------:R-:W-:Y:S02]  /*4bc0*/  LEA R12, R14.reuse, UR21, 0x3 ;  /* 0x000000150e0c7c11 */ /* 0x040fe4000f8e18ff */
[----:B------:R-:W-:Y:S02]  /*4bd0*/  SHF.L.U32 R9, R13, 0x1f, RZ ;  /* 0x0000001f0d097819 */ /* 0x000fe400000006ff */
[----:B------:R-:W-:Y:S02]  /*4be0*/  LEA R10, R14, UR21, 0x4 ;  /* 0x000000150e0a7c11 */ /* 0x000fe4000f8e20ff */
[----:B--2---:R-:W2:Y:S02]  /*4bf0*/  SYNCS.PHASECHK.TRANS64.TRYWAIT P0, [R12+URZ+0x100], R9 ;  /* 0x000100090c0075a7 */ /* 0x004ea400080011ff */
[----:B--2---:R-:W-:Y:S05]  /*4c00*/  @!P0 BRA `(.L_x_92) ;  /* 0x0000008000448947 */ /* 0x004fea0003800000 */
.L_x_192:
[----:B--2---:R-:W2:Y:S01]  /*4c10*/  LDS.128 R8, [R10+0x170] ;  /* 0x000170000a087984 */ /* 0x004ea20000000c00 */
[----:B------:R-:W-:Y:S01]  /*4c20*/  UISETP.GE.AND UP0, UPT, UR42, 0x1, UPT ;  /* 0x000000012a00788c */ /* 0x000fe2000bf06270 */
[----:B------:R-:W-:Y:S01]  /*4c30*/  @!PT LDS RZ, [RZ] ;  /* 0x00000000fffff984 */ /* 0x000fe20000000800 */
[----:B------:R-:W-:Y:S01]  /*4c40*/  @!PT LDS RZ, [RZ] ;  /* 0x00000000fffff984 */ /* 0x000fe20000000800 */
[----:B------:R-:W-:Y:S01]  /*4c50*/  @!PT LDS RZ, [RZ] ;  /* 0x00000000fffff984 */ /* 0x000fe20000000800 */
[----:B------:R-:W-:Y:S01]  /*4c60*/  @!PT LDS RZ, [RZ] ;  /* 0x00000000fffff984 */ /* 0x000fe20000000800 */
[----:B------:R3:W-:Y:S06]  /*4c70*/  MEMBAR.ALL.CTA ;  /* 0x0000000000007992 */ /* 0x0007ec0000008000 */
[----:B---3--:R-:W3:Y:S01]  /*4c80*/  FENCE.VIEW.ASYNC.S ;  /* 0x00000000000073c6 */ /* 0x008ee20000000000 */
[----:B--2---:R-:W-:Y:S11]  /*4c90*/  LOP3.LUT P0, RZ, R10, 0x1, RZ, 0xc0, !PT ;  /* 0x000000010aff7812 */ /* 0x004ff6000780c0ff */
[----:B------:R-:W-:Y:S02]  /*4ca0*/  @!UPT UIADD3 URZ, UPT, UPT, URZ, URZ, URZ ;  /* 0x000000fffffff290 */ /* 0x000fe4000fffe0ff */
[----:B---3--:R-:W-:Y:S01]  /*4cb0*/  VOTEU.ANY UP1, P0 ;  /* 0x0000000000ff7886 */ /* 0x008fe20000020100 */
[----:B------:R-:W-:Y:S11]  /*4cc0*/  PLOP3.LUT P0, PT, PT, PT, UP1, 0x80, 0x8 ;  /* 0x000000000008781c */ /* 0x000ff60003f0f018 */
[----:B------:R-:W-:Y:S02]  /*4cd0*/  @!UPT UIADD3 URZ, UPT, UPT, URZ, URZ, URZ ;  /* 0x000000fffffff290 */ /* 0x000fe4000fffe0ff */
[----:B------:R-:W-:Y:S02]  /*4ce0*/  @P0 SHF.R.U32.HI R0, RZ, 0x10, R9 ;  /* 0x00000010ff000819 */ /* 0x000fe40000011609 */
[----:B------:R-:W-:Y:S02]  /*4cf0*/  @P0 MOV R6, R8 ;  /* 0x0000000800060202 */ /* 0x000fe40000000f00 */
[----:B------:R-:W-:Y:S01]  /*4d00*/  @P0 R2UR UR4, R0 ;  /* 0x00000000000402ca */ /* 0x000fe200000e0000 */
[----:B------:R-:W-:Y:S01]  /*4d10*/  VIADD R0, R12, 0x110 ;  /* 0x000001100c007836 */ /* 0x000fe20000000000 */
[----:B------:R-:W-:Y:S02]  /*4d20*/  @P0 LOP3.LUT R8, R9, 0xffff, RZ, 0xc0, !PT ;  /* 0x0000ffff09080812 */ /* 0x000fe400078ec0ff */
[----:B------:R-:W-:Y:S02]  /*4d30*/  @P0 R2UR UR6, R6 ;  /* 0x00000000060602ca */ /* 0x000fe400000e0000 */
[----:B------:R-:W-:Y:S02]  /*4d40*/  PRMT R0, RZ, 0x654, R0 ;  /* 0x00000654ff007816 */ /* 0x000fe40000000000 */
[----:B------:R-:W-:Y:S02]  /*4d50*/  @P0 R2UR UR5, R8 ;  /* 0x00000000080502ca */ /* 0x000fe400000e0000 */
[----:B------:R2:W-:Y:S03]  /*4d60*/  SYNCS.ARRIVE.TRANS64.RED.A1T0 RZ, [R0+URZ], RZ ;  /* 0x000000ff00ff79a7 */ /* 0x0005e600081004ff */
[----:B------:R-:W-:Y:S04]  /*4d70*/  @UP1 UMOV UR29, UR4 ;  /* 0x00000004001d1c82 */ /* 0x000fe80008000000 */
[----:B------:R-:W-:Y:S04]  /*4d80*/  @UP1 UMOV UR14, UR6 ;  /* 0x00000006000e1c82 */ /* 0x000fe80008000000 */
[----:B------:R-:W-:Y:S01]  /*4d90*/  @UP1 UMOV UR13, UR5 ;  /* 0x00000005000d1c82 */ /* 0x000fe20008000000 */
[----:B------:R-:W-:Y:S05]  /*4da0*/  BRA.U !UP0, `(.L_x_93) ;  /* 0x0000000108a47547 */ /* 0x000fea000b800000 */
[----:B------:R-:W-:Y:S02]  /*4db0*/  UIMAD.WIDE.U32 UR18, UR13, UR51, URZ ;  /* 0x000000330d1272a5 */ /* 0x000fe4000f8e00ff */
[----:B------:R-:W-:Y:S02]  /*4dc0*/  UIMAD.WIDE.U32 UR26, UR14, UR48, URZ ;  /* 0x000000300e1a72a5 */ /* 0x000fe4000f8e00ff */
[----:B------:R-:W-:Y:S02]  /*4dd0*/  USEL UR4, UR30, UR38, !UP5 ;  /* 0x000000261e047287 */ /* 0x000fe4000e800000 */
[----:B------:R-:W-:Y:S02]  /*4de0*/  USEL UR7, UR31, UR39, !UP6 ;  /* 0x000000271f077287 */ /* 0x000fe4000f000000 */
[----:B-1----:R-:W-:Y:S02]  /*4df0*/  UIMAD.WIDE.U32 UR8, UR4, UR22, URZ ;  /* 0x00000016040872a5 */ /* 0x002fe4000f8e00ff */
[----:B------:R-:W-:Y:S01]  /*4e00*/  UIMAD.WIDE.U32 UR10, UR7, UR22, URZ ;  /* 0x00000016070a72a5 */ /* 0x000fe2000f8e00ff */
[----:B------:R-:W-:Y:S02]  /*4e10*/  UMOV UR5, UR19 ;  /* 0x0000001300057c82 */ /* 0x000fe40008000000 */
[----:B------:R-:W-:Y:S03]  /*4e20*/  USHF.R.U32.HI UR6, URZ, UR40, UR5 ;  /* 0x00000028ff067299 */ /* 0x000fe60008011605 */
[----:B------:R-:W-:Y:S01]  /*4e30*/  UMOV UR5, UR27 ;  /* 0x0000001b00057c82 */ /* 0x000fe20008000000 */
[----:B------:R-:W-:Y:S02]  /*4e40*/  USEL UR6, UR13, UR6, !UP5 ;  /* 0x000000060d067287 */ /* 0x000fe4000e800000 */
[----:B------:R-:W-:Y:S03]  /*4e50*/  USHF.R.U32.HI UR12, URZ, UR49, UR5 ;  /* 0x00000031ff0c7299 */ /* 0x000fe60008011605 */
[----:B------:R-:W-:Y:S02]  /*4e60*/  UMOV UR5, UR9 ;  /* 0x0000000900057c82 */ /* 0x000fe40008000000 */
[----:B------:R-:W-:Y:S03]  /*4e70*/  @UP4 USHF.R.U32.HI UR4, URZ, UR23, UR5 ;  /* 0x00000017ff044299 */ /* 0x000fe60008011605 */
[----:B------:R-:W-:Y:S01]  /*4e80*/  UMOV UR5, UR11 ;  /* 0x0000000b00057c82 */ /* 0x000fe20008000000 */
[----:B------:R-:W-:Y:S02]  /*4e90*/  UIMAD UR4, UR42, UR4, URZ ;  /* 0x000000042a0472a4 */ /* 0x000fe4000f8e02ff */
[----:B------:R-:W-:Y:S02]  /*4ea0*/  @UP4 USHF.R.U32.HI UR7, URZ, UR23, UR5 ;  /* 0x00000017ff074299 */ /* 0x000fe40008011605 */
[----:B------:R-:W-:Y:S02]  /*4eb0*/  UIMAD.WIDE.U32 UR10, UR6, UR22, URZ ;  /* 0x00000016060a72a5 */ /* 0x000fe4000f8e00ff */
[----:B------:R-:W-:Y:S02]  /*4ec0*/  USEL UR5, UR14, UR12, !UP6 ;  /* 0x0000000c0e057287 */ /* 0x000fe4000f000000 */
[----:B------:R-:W-:Y:S02]  /*4ed0*/  UIMAD UR8, UR42, UR7, URZ ;  /* 0x000000072a0872a4 */ /* 0x000fe4000f8e02ff */
[----:B------:R-:W-:Y:S03]  /*4ee0*/  UISETP.GE.AND UP0, UPT, UR6, UR4, UPT ;  /* 0x000000040600728c */ /* 0x000fe6000bf06270 */
[----:B------:R-:W-:Y:S01]  /*4ef0*/  UMOV UR4, UR11 ;  /* 0x0000000b00047c82 */ /* 0x000fe20008000000 */
[----:B------:R-:W-:Y:S02]  /*4f00*/  UISETP.GE.OR UP0, UPT, UR5, UR8, UP0 ;  /* 0x000000080500728c */ /* 0x000fe40008706670 */
[----:B------:R-:W-:Y:S02]  /*4f10*/  USHF.R.U32.HI UR4, URZ, UR23, UR4 ;  /* 0x00000017ff047299 */ /* 0x000fe40008011604 */
[----:B------:R-:W-:Y:S02]  /*4f20*/  UIMAD.WIDE.U32 UR8, UR5, UR22, URZ ;  /* 0x00000016050872a5 */ /* 0x000fe4000f8e00ff */
[----:B------:R-:W-:Y:S04]  /*4f30*/  USEL UR10, UR6, UR4, !UP4 ;  /* 0x00000004060a7287 */ /* 0x000fe8000e000000 */
[----:B------:R-:W-:Y:S01]  /*4f40*/  UIADD3 UR11, UPT, UPT, -UR10, URZ, URZ ;  /* 0x000000ff0a0b7290 */ /* 0x000fe2000fffe1ff */
[----:B------:R-:W-:Y:S02]  /*4f50*/  @!UP0 UMOV UR4, UR9 ;  /* 0x0000000900048c82 */ /* 0x000fe40008000000 */
[----:B------:R-:W-:Y:S02]  /*4f60*/  @!UP0 USHF.R.U32.HI UR4, URZ, UR23, UR4 ;  /* 0x00000017ff048299 */ /* 0x000fe40008011604 */
[----:B------:R-:W-:Y:S02]  /*4f70*/  UIMAD UR8, UR42, UR11, UR6 ;  /* 0x0000000b2a0872a4 */ /* 0x000fe4000f8e0206 */
[----:B------:R-:W-:Y:S04]  /*4f80*/  @!UP0 USEL UR4, UR5, UR4, !UP4 ;  /* 0x0000000405048287 */ /* 0x000fe8000e000000 */
[----:B------:R-:W-:Y:S02]  /*4f90*/  @!UP0 UIMAD UR8, UR7, UR8, UR4 ;  /* 0x00000008070882a4 */ /* 0x000fe4000f8e0204 */
[----:B------:R-:W-:Y:S02]  /*4fa0*/  @!UP0 UIADD3 UR9, UPT, UPT, UR10, -UR4, URZ ;  /* 0x800000040a098290 */ /* 0x000fe4000fffe0ff */
[----:B------:R-:W-:Y:S02]  /*4fb0*/  UIADD3 UR4, UPT, UPT, -UR5, URZ, URZ ;  /* 0x000000ff05047290 */ /* 0x000fe4000fffe1ff */
[----:B------:R-:W-:Y:S02]  /*4fc0*/  UIADD3 UR7, UPT, UPT, -UR6, URZ, URZ ;  /* 0x000000ff06077290 */ /* 0x000fe4000fffe1ff */
[----:B------:R-:W-:Y:S02]  /*4fd0*/  @!UP0 UIMAD UR6, UR9, UR42, UR5 ;  /* 0x0000002a090682a4 */ /* 0x000fe4000f8e0205 */
[----:B------:R-:W-:Y:S02]  /*4fe0*/  UIMAD UR14, UR15, UR4, UR14 ;  /* 0x000000040f0e72a4 */ /* 0x000fe4000f8e020e */
[----:B------:R-:W-:Y:S01]  /*4ff0*/  UIMAD UR13, UR50, UR7, UR13 ;  /* 0x00000007320d72a4 */ /* 0x000fe2000f8e020d */
[----:B------:R-:W-:Y:S02]  /*5000*/  @!UP0 UMOV UR5, UR8 ;  /* 0x0000000800058c82 */ /* 0x000fe40008000000 */
[----:B------:R-:W-:Y:S02]  /*5010*/  UIMAD UR14, UR5, UR15, UR14 ;  /* 0x0000000f050e72a4 */ /* 0x000fe4000f8e020e */
[----:B------:R-:W-:Y:S11]  /*5020*/  UIMAD UR13, UR6, UR50, UR13 ;  /* 0x00000032060d72a4 */ /* 0x000ff6000f8e020d */
[----:B------:R-:W-:Y:S01]  /*5030*/  @!UPT UIADD3 URZ, UPT, UPT, URZ, URZ, URZ ;  /* 0x000000fffffff290 */ /* 0x000fe2000fffe0ff */
.L_x_93:
[----:B------:R-:W3:Y:S01]  /*5040*/  @!UP2 LDCU.128 UR8, c[0x0][0xb10] ;  /* 0x00016200ff08a7ac */ /* 0x000ee20008000c00 */
[C---:B----4-:R-:W-:Y:S02]  /*5050*/  ISETP.NE.U32.AND P1, PT, R4.reuse, RZ, PT ;  /* 0x000000ff0400720c */ /* 0x050fe40003f25070 */
[----:B------:R-:W-:Y:S02]  /*5060*/  ISETP.NE.U32.AND P0, PT, R4, RZ, PT ;  /* 0x000000ff0400720c */ /* 0x000fe40003f05070 */
[C---:B------:R-:W-:Y:S02]  /*5070*/  ISETP.NE.AND.EX P1, PT, R5.reuse, RZ, PT, P1 ;  /* 0x000000ff0500720c */ /* 0x040fe40003f25310 */
[----:B------:R-:W-:Y:S01]  /*5080*/  ISETP.NE.AND.EX P0, PT, R5, RZ, PT, P0 ;  /* 0x000000ff0500720c */ /* 0x000fe20003f05300 */
[----:B------:R-:W4:Y:S01]  /*5090*/  @!UP2 LDCU UR5, c[0x0][0xb0c] ;  /* 0x00016180ff05a7ac */ /* 0x000f220008000800 */
[----:B------:R-:W-:Y:S01]  /*50a0*/  SHF.L.U32 R9, R15, 0x1f, RZ ;  /* 0x0000001f0f097819 */ /* 0x000fe200000006ff */
[----:B------:R-:W-:Y:S02]  /*50b0*/  USHF.L.U32 UR35, UR16, 0x7, URZ ;  /* 0x0000000710237899 */ /* 0x000fe400080006ff */
[----:B------:R-:W-:Y:S02]  /*50c0*/  USHF.L.U32 UR34, UR20, 0x8, URZ ;  /* 0x0000000814227899 */ /* 0x000fe400080006ff */
[----:B---3--:R-:W-:Y:S07]  /*50d0*/  UIMAD.WIDE.U32 UR6, UR14, UR8, URZ ;  /* 0x000000080e0672a5 */ /* 0x008fee000f8e00ff */
[----:B------:R-:W-:Y:S01]  /*50e0*/  @!UP2 UMOV UR4, UR7 ;  /* 0x000000070004ac82 */ /* 0x000fe20008000000 */
[----:B----4-:R-:W-:Y:S02]  /*50f0*/  @!UP2 UISETP.NE.AND UP0, UPT, UR5, 0x1, UPT ;  /* 0x000000010500a88c */ /* 0x010fe4000bf05270 */
[----:B------:R-:W-:Y:S02]  /*5100*/  @!UP2 USHF.R.U32.HI UR4, URZ, UR9, UR4 ;  /* 0x00000009ff04a299 */ /* 0x000fe40008011604 */
[----:B------:R-:W-:Y:S02]  /*5110*/  UIMAD.WIDE.U32 UR6, UR13, UR11, URZ ;  /* 0x0000000b0d0672a5 */ /* 0x000fe4000f8e00ff */
[----:B------:R-:W-:Y:S02]  /*5120*/  @!UP2 USEL UR8, UR14, UR4, !UP0 ;  /* 0x000000040e08a287 */ /* 0x000fe4000c000000 */
[----:B------:R-:W-:Y:S03]  /*5130*/  @!UP2 UISETP.NE.AND UP0, UPT, UR10, 0x1, UPT ;  /* 0x000000010a00a88c */ /* 0x000fe6000bf05270 */
[----:B------:R-:W-:Y:S02]  /*5140*/  @!UP2 UMOV UR6, UR7 ;  /* 0x000000070006ac82 */ /* 0x000fe40008000000 */
[----:B------:R-:W3:Y:S02]  /*5150*/  @!UP2 LDCU UR4, c[0x0][0xb20] ;  /* 0x00016400ff04a7ac */ /* 0x000ee40008000800 */
[----:B---3--:R-:W-:Y:S04]  /*5160*/  @!UP2 USHF.R.U32.HI UR6, URZ, UR4, UR6 ;  /* 0x00000004ff06a299 */ /* 0x008fe80008011606 */
[----:B------:R-:W-:Y:S04]  /*5170*/  @!UP2 USEL UR6, UR13, UR6, !UP0 ;  /* 0x000000060d06a287 */ /* 0x000fe8000c000000 */
[----:B------:R-:W-:Y:S02]  /*5180*/  @!UP2 UIADD3 UR4, UPT, UPT, -UR8, UR6, URZ ;  /* 0x000000060804a290 */ /* 0x000fe4000fffe1ff */
[----:B------:R-:W-:Y:S02]  /*5190*/  @!UP2 UIADD3 UR6, UPT, UPT, UR8, -UR6, URZ ;  /* 0x800000060806a290 */ /* 0x000fe4000fffe0ff */
[----:B------:R-:W-:Y:S02]  /*51a0*/  @!UP2 UIMAD UR14, UR4, UR5, UR14 ;  /* 0x00000005040ea2a4 */ /* 0x000fe4000f8e020e */
[----:B------:R-:W-:Y:S01]  /*51b0*/  @!UP2 UIMAD UR13, UR6, UR10, UR13 ;  /* 0x0000000a060da2a4 */ /* 0x000fe2000f8e020d */
[----:B------:R-:W-:Y:S11]  /*51c0*/  BRA.U UP3, `(.L_x_94) ;  /* 0x0000000103107547 */ /* 0x000ff6000b800000 */
[----:B--2---:R-:W-:Y:S04]  /*51d0*/  MOV R0, UR44 ;  /* 0x0000002c00007c02 */ /* 0x004fe80008000f00 */
[----:B------:R-:W-:Y:S04]  /*51e0*/  SHF.L.U32 R11, R0, 0x1f, RZ ;  /* 0x0000001f000b7819 */ /* 0x000fe800000006ff */
[----:B------:R-:W2:Y:S02]  /*51f0*/  SYNCS.PHASECHK.TRANS64.TRYWAIT P2, [UR21+0xf8], R11 ;  /* 0x0000f80bff0075a7 */ /* 0x000ea40008041115 */
[----:B--2---:R-:W-:Y:S05]  /*5200*/  @!P2 BRA `(.L_x_95) ;  /* 0x0000007800d8a947 */ /* 0x004fea0003800000 */
.L_x_94:
[----:B------:R-:W-:Y:S05]  /*5210*/  @!P1 BRA `(.L_x_96) ;  /* 0x0000000000309947 */ /* 0x000fea0003800000 */
[----:B------:R-:W-:Y:S01]  /*5220*/  ISETP.NE.U32.AND P1, PT, R2, RZ, PT ;  /* 0x000000ff0200720c */ /* 0x000fe20003f25070 */
[----:B------:R-:W3:Y:S01]  /*5230*/  LDCU.64 UR4, c[0x0][0x358] ;  /* 0x00006b00ff0477ac */ /* 0x000ee20008000a00 */
[----:B------:R-:W-:Y:S02]  /*5240*/  IMAD.MOV.U32 R162, RZ, RZ, 0x1 ;  /* 0x00000001ffa27424 */ /* 0x000fe400078e00ff */
[----:B------:R-:W-:Y:S11]  /*5250*/  ISETP.NE.AND.EX P1, PT, R3, RZ, PT, P1 ;  /* 0x000000ff0300720c */ /* 0x000ff60003f25310 */
[----:B------:R-:W-:Y:S02]  /*5260*/  @!UPT UIADD3 URZ, UPT, UPT, URZ, URZ, URZ ;  /* 0x000000fffffff290 */ /* 0x000fe4000fffe0ff */
[----:B--2---:R-:W2:Y:S01]  /*5270*/  @P1 LDC.64 R10, c[0x0][0x888] ;  /* 0x00022200ff0a1b82 */ /* 0x004ea20000000a00 */
[----:B------:R-:W-:Y:S04]  /*5280*/  @P1 IMAD R0, R4, UR36, RZ ;  /* 0x0000002404001c24 */ /* 0x000fe8000f8e02ff */
[----:B--2---:R-:W-:Y:S04]  /*5290*/  @P1 IMAD.WIDE R10, R0, 0x4, R10 ;  /* 0x00000004000a1825 */ /* 0x004fe800078e020a */
[----:B------:R-:W-:Y:S01]  /*52a0*/  HFMA2 R0, -RZ, RZ, 0, 5.9604644775390625e-08 ;  /* 0x00000001ff007431 */ /* 0x000fe200000001ff */
[----:B---3-5:R3:W5:Y:S04]  /*52b0*/  @P1 LDG.E R73, desc[UR4][R10.64] ;  /* 0x000000040a491981 */ /* 0x028768000c1e1900 */
[----:B------:R-:W-:Y:S01]  /*52c0*/  @!P1 PRMT R162, R0, 0x7610, R162 ;  /* 0x0000761000a29816 */ /* 0x000fe200000000a2 */
[----:B---3--:R-:W4:Y:S06]  /*52d0*/  @!P1 LDC R73, c[0x0][0x880] ;  /* 0x00022000ff499b82 */ /* 0x008f2c0000000800 */
.L_x_96:
[----:B----45:R-:W-:Y:S01]  /*52e0*/  @!P0 FSETP.EQ.AND P1, PT, R73, RZ, PT ;  /* 0x000000ff4900820b */ /* 0x030fe20003f22000 */
[----:B------:R-:W-:Y:S01]  /*52f0*/  @!UPT UIADD3 URZ, UPT, UPT, URZ, URZ, URZ ;  /* 0x000000fffffff290 */ /* 0x000fe2000fffe0ff */
[----:B------:R-:W-:Y:S11]  /*5300*/  @!P0 BRA `(.L_x_97) ;  /* 0x0000000000188947 */ /* 0x000ff60003800000 */
[----:B------:R-:W-:Y:S02]  /*5310*/  LOP3.LUT P0, RZ, R162, 0xff, RZ, 0xc0, !PT ;  /* 0x000000ffa2ff7812 */ /* 0x000fe4000780c0ff */
[----:B------:R-:W-:Y:S04]  /*5320*/  ISETP.NE.U32.AND P1, PT, R2, RZ, PT ;  /* 0x000000ff0200720c */ /* 0x000fe80003f25070 */
[----:B------:R-:W-:Y:S04]  /*5330*/  ISETP.NE.AND.EX P1, PT, R3, RZ, PT, P1 ;  /* 0x000000ff0300720c */ /* 0x000fe80003f25310 */
[----:B------:R-:W-:Y:S03]  /*5340*/  PLOP3.LUT P1, PT, P1, PT, PT, 0x8, 0x80 ;  /* 0x000000000080781c */ /* 0x000fe60000f2e170 */
[----:B------:R-:W-:Y:S11]  /*5350*/  @P0 FSETP.EQ.AND P1, PT, R73, RZ, PT ;  /* 0x000000ff4900020b */ /* 0x000ff60003f22000 */
[----:B------:R-:W-:Y:S02]  /*5360*/  @!UPT UIADD3 URZ, UPT, UPT, URZ, URZ, URZ ;  /* 0x000000fffffff290 */ /* 0x000fe4000fffe0ff */
.L_x_97:
[----:B------:R-:W3:Y:S01]  /*5370*/  SYNCS.PHASECHK.TRANS64.TRYWAIT P2, [UR21+0xd0], R9 ;  /* 0x0000d009ff0075a7 */ /* 0x000ee20008041115 */
[----:B------:R-:W-:Y:S04]  /*5380*/  ELECT P0, URZ, PT ;  /* 0x0000000000ff782f */ /* 0x000fe80003800000 */
[----:B------:R-:W-:Y:S11]  /*5390*/  PLOP3.LUT P1, PT, P1, P0, PT, 0xf2, 0x2f ;  /* 0x00000000002f781c */ /* 0x000ff60000f21e72 */
[----:B------:R-:W-:Y:S02]  /*53a0*/  @!UPT UIADD3 URZ, UPT, UPT, URZ, URZ, URZ ;  /* 0x000000fffffff290 */ /* 0x000fe4000fffe0ff */
[----:B------:R-:W-:Y:S05]  /*53b0*/  @!P1 IADD3 R8, P0, PT, R16, 0x580, RZ ;  /* 0x0000058010089810 */ /* 0x000fea0007f1e0ff */
[----:B------:R-:W-:Y:S01]  /*53c0*/  @!P1 IMAD.X R6, RZ, RZ, R17, P0 ;  /* 0x000000ffff069224 */ /* 0x000fe200000e0611 */
[----:B---3--:R-:W-:Y:S07]  /*53d0*/  @!P2 BRA `(.L_x_98) ;  /* 0x00000078007ca947 */ /* 0x008fee0003800000 */
.L_x_195:
[----:B------:R-:W-:Y:S01]  /*53e0*/  @!P1 R2UR UR5, R8 ;  /* 0x00000000080592ca */ /* 0x000fe200000e0000 */
[----:B------:R-:W-:Y:S01]  /*53f0*/  VOTEU.ALL UP0, P1 ;  /* 0x0000000000ff7886 */ /* 0x000fe20000800000 */
[----:B------:R-:W-:Y:S01]  /*5400*/  @!P1 R2UR UR4, R6 ;  /* 0x00000000060492ca */ /* 0x000fe200000e0000 */
[----:B--2---:R-:W-:Y:S01]  /*5410*/  @!P1 IMAD.MOV.U32 R0, RZ, RZ, 0x2000 ;  /* 0x00002000ff009424 */ /* 0x004fe200078e00ff */
[----:B------:R-:W-:Y:S01]  /*5420*/  UMOV UR8, 0x0 ;  /* 0x0000000000087882 */ /* 0x000fe20000000000 */
[----:B------:R-:W-:Y:S01]  /*5430*/  UMOV UR9, 0x10000000 ;  /* 0x1000000000097882 */ /* 0x000fe20000000000 */
[----:B------:R-:W-:Y:S01]  /*5440*/  @!UP0 UIADD3 UR32, UPT, UPT, UR21, 0x200, URZ ;  /* 0x0000020015208890 */ /* 0x000fe2000fffe0ff */
[----:B------:R-:W-:Y:S01]  /*5450*/  @!P1 IADD3 R8, P0, PT, R16, 0x580, RZ ;  /* 0x0000058010089810 */ /* 0x000fe20007f1e0ff */
[----:B------:R-:W-:Y:S01]  /*5460*/  VOTEU.ALL UP0, P1 ;  /* 0x0000000000ff7886 */ /* 0x000fe20000800000 */
[----:B------:R-:W-:Y:S03]  /*5470*/  UPRMT UR6, UR45, 0x654, UR33 ;  /* 0x000006542d067896 */ /* 0x000fe60008000021 */
[----:B------:R-:W-:Y:S02]  /*5480*/  @!P1 IMAD.X R6, RZ, RZ, R17, P0 ;  /* 0x000000ffff069224 */ /* 0x000fe400000e0611 */
[----:B------:R-:W-:Y:S02]  /*5490*/  IMAD.U32 R10, RZ, RZ, UR5 ;  /* 0x00000005ff0a7e24 */ /* 0x000fe4000f8e00ff */
[----:B------:R-:W-:Y:S03]  /*54a0*/  IMAD.U32 R11, RZ, RZ, UR4 ;  /* 0x00000004ff0b7e24 */ /* 0x000fe6000f8e00ff */
[----:B------:R-:W-:Y:S02]  /*54b0*/  @!P1 R2UR UR4, R10 ;  /* 0x000000000a0492ca */ /* 0x000fe400000e0000 */
[----:B------:R-:W-:Y:S11]  /*54c0*/  @!P1 R2UR UR5, R11 ;  /* 0x000000000b0592ca */ /* 0x000ff600000e0000 */
[----:B------:R-:W-:Y:S02]  /*54d0*/  @!UPT UIADD3 URZ, UPT, UPT, URZ, URZ, URZ ;  /* 0x000000fffffff290 */ /* 0x000fe4000fffe0ff */
[----:B------:R2:W-:Y:S01]  /*54e0*/  @!UP0 UTMALDG.3D [UR32], [UR4], desc[UR8] ;  /* 0x00000820040085b4 */ /* 0x0005e20008011000 */
[----:B------:R2:W-:Y:S01]  /*54f0*/  @!P1 SYNCS.ARRIVE.TRANS64.RED.A0TR RZ, [UR21+0xb0], R0 ;  /* 0x0000b000ffff99a7 */ /* 0x0005e20008300415 */
[----:B------:R-:W-:Y:S01]  /*5500*/  SYNCS.ARRIVE.TRANS64.RED.A1T0 RZ, [UR6], RZ ;  /* 0x000000ffffff79a7 */ /* 0x000fe20008100406 */
[----:B------:R-:W3:Y:S02]  /*5510*/  SYNCS.PHASECHK.TRANS64.TRYWAIT P2, [UR21+0xd8], R9 ;  /* 0x0000d809ff0075a7 */ /* 0x000ee40008041115 */
[----:B--23--:R-:W-:Y:S05]  /*5520*/  @!P2 BRA `(.L_x_99) ;  /* 0x000000780040a947 */ /* 0x00cfea0003800000 */
.L_x_197:
        /* <DEDUP_REMOVED lines=8> */
[----:B------:R-:W-:Y:S01]  /*55b0*/  @!UP0 UIADD3 UR24, UPT, UPT, UR21, 0x2200, URZ ;  /* 0x0000220015188890 */ /* 0x000fe2000fffe0ff */
[----:B------:R-:W-:Y:S01]  /*55c0*/  VOTEU.ALL UP0, P1 ;  /* 0x0000000000ff7886 */ /* 0x000fe20000800000 */
[----:B------:R-:W-:Y:S01]  /*55d0*/  UMOV UR27, UR35 ;  /* 0x00000023001b7c82 */ /* 0x000fe20008000000 */
[----:B------:R-:W-:Y:S02]  /*55e0*/  UMOV UR28, UR36 ;  /* 0x00000024001c7c82 */ /* 0x000fe40008000000 */
[----:B------:R-:W-:Y:S01]  /*55f0*/  IMAD.U32 R10, RZ, RZ, UR5 ;  /* 0x00000005ff0a7e24 */ /* 0x000fe2000f8e00ff */
[----:B------:R-:W-:Y:S01]  /*5600*/  UPRMT UR6, UR45, 0x654, UR25 ;  /* 0x000006542d067896 */ /* 0x000fe20008000019 */
[----:B------:R-:W-:Y:S02]  /*5610*/  IMAD.U32 R11, RZ, RZ, UR4 ;  /* 0x00000004ff0b7e24 */ /* 0x000fe4000f8e00ff */
[----:B------:R-:W-:Y:S01]  /*5620*/  @!P1 IMAD.X R6, RZ, RZ, R17, P0 ;  /* 0x000000ffff069224 */ /* 0x000fe200000e0611 */
        /* <DEDUP_REMOVED lines=8> */
.L_x_199:
[----:B------:R-:W-:Y:S01]  /*56b0*/  @!P1 R2UR UR5, R8 ;  /* 0x00000000080592ca */ /* 0x000fe200000e0000 */
[----:B------:R-:W-:Y:S01]  /*56c0*/  VOTEU.ALL UP0, P1 ;  /* 0x0000000000ff7886 */ /* 0x000fe20000800000 */
[----:B------:R-:W-:Y:S01]  /*56d0*/  @!P1 R2UR UR4, R6 ;  /* 0x00000000060492ca */ /* 0x000fe200000e0000 */
[----:B--2---:R-:W-:Y:S01]  /*56e0*/  @!P1 IMAD.MOV.U32 R0, RZ, RZ, 0x2000 ;  /* 0x00002000ff009424 */ /* 0x004fe200078e00ff */
[----:B------:R-:W-:Y:S01]  /*56f0*/  UMOV UR8, 0x0 ;  /* 0x0000000000087882 */ /* 0x000fe20000000000 */
[----:B------:R-:W-:Y:S01]  /*5700*/  UMOV UR9, 0x10000000 ;  /* 0x1000000000097882 */ /* 0x000fe20000000000 */
[----:B------:R-:W-:Y:S01]  /*5710*/  @!UP0 UIADD3 UR18, UPT, UPT, UR34, 0x80, URZ ;  /* 0x0000008022128890 */ /* 0x000fe2000fffe0ff */
[----:B------:R-:W-:Y:S01]  /*5720*/  VIADD R14, R14, 0x1 ;  /* 0x000000010e0e7836 */ /* 0x000fe20000000000 */
[----:B------:R-:W-:Y:S01]  /*5730*/  @!UP0 UIADD3 UR16, UPT, UPT, UR21, 0x4200, URZ ;  /* 0x0000420015108890 */ /* 0x000fe2000fffe0ff */
[----:B------:R-:W-:Y:S01]  /*5740*/  VOTEU.ALL UP0, P1 ;  /* 0x0000000000ff7886 */ /* 0x000fe20000800000 */
[----:B------:R-:W-:Y:S01]  /*5750*/  UMOV UR19, UR35 ;  /* 0x0000002300137c82 */ /* 0x000fe20008000000 */
[----:B------:R-:W-:Y:S02]  /*5760*/  UMOV UR20, UR36 ;  /* 0x0000002400147c82 */ /* 0x000fe40008000000 */
[----:B------:R-:W-:Y:S01]  /*5770*/  IMAD.U32 R10, RZ, RZ, UR5 ;  /* 0x00000005ff0a7e24 */ /* 0x000fe2000f8e00ff */
[----:B------:R-:W-:Y:S01]  /*5780*/  UPRMT UR6, UR45, 0x654, UR17 ;  /* 0x000006542d067896 */ /* 0x000fe20008000011 */
        /* <DEDUP_REMOVED lines=9> */
.L_x_201:
[----:B------:R-:W-:Y:S01]  /*5820*/  @!P1 IADD3 R6, P0, PT, R16, 0x580, RZ ;  /* 0x0000058010069810 */ /* 0x000fe20007f1e0ff */
[----:B------:R-:W-:Y:S01]  /*5830*/  VOTEU.ALL UP0, P1 ;  /* 0x0000000000ff7886 */ /* 0x000fe20000800000 */
[----:B------:R-:W-:Y:S01]  /*5840*/  UMOV UR6, 0x0 ;  /* 0x0000000000067882 */ /* 0x000fe20000000000 */
[----:B------:R-:W-:Y:S01]  /*5850*/  UMOV UR7, 0x10000000 ;  /* 0x1000000000077882 */ /* 0x000fe20000000000 */
[----:B------:R-:W-:Y:S01]  /*5860*/  @!P1 R2UR UR5, R6 ;  /* 0x00000000060592ca */ /* 0x000fe200000e0000 */
[----:B--2---:R-:W-:Y:S01]  /*5870*/  @!P1 IMAD.X R0, RZ, RZ, R17, P0 ;  /* 0x000000ffff009224 */ /* 0x004fe200000e0611 */
[----:B------:R-:W-:Y:S01]  /*5880*/  @!UP0 UIADD3 UR10, UPT, UPT, UR34, 0xc0, URZ ;  /* 0x000000c0220a8890 */ /* 0x000fe2000fffe0ff */
[----:B------:R-:W-:Y:S01]  /*5890*/  R2UR UR16, R164 ;  /* 0x00000000a41072ca */ /* 0x000fe200000e0000 */
[----:B------:R-:W-:Y:S01]  /*58a0*/  @!UP0 UIADD3 UR8, UPT, UPT, UR21, 0x6200, URZ ;  /* 0x0000620015088890 */ /* 0x000fe2000fffe0ff */
[----:B------:R-:W-:Y:S01]  /*58b0*/  ISETP.NE.AND P0, PT, R14, 0x2, PT ;  /* 0x000000020e00780c */ /* 0x000fe20003f05270 */
[----:B------:R-:W-:Y:S01]  /*58c0*/  @!UP0 UIADD3 UR9, UPT, UPT, UR21, 0xc8, URZ ;  /* 0x000000c815098890 */ /* 0x000fe2000fffe0ff */
[----:B------:R-:W-:Y:S01]  /*58d0*/  @!P1 R2UR UR4, R0 ;  /* 0x00000000000492ca */ /* 0x000fe200000e0000 */
[----:B------:R-:W-:Y:S01]  /*58e0*/  VOTEU.ALL UP0, P1 ;  /* 0x0000000000ff7886 */ /* 0x000fe20000800000 */
[----:B------:R-:W-:Y:S01]  /*58f0*/  UMOV UR11, UR35 ;  /* 0x00000023000b7c82 */ /* 0x000fe20008000000 */
[----:B------:R-:W-:Y:S01]  /*5900*/  UMOV UR12, UR36 ;  /* 0x00000024000c7c82 */ /* 0x000fe20008000000 */
[----:B------:R-:W-:Y:S01]  /*5910*/  SEL R0, RZ, 0x1, P0 ;  /* 0x00000001ff007807 */ /* 0x000fe20000000000 */
[----:B------:R-:W-:Y:S01]  /*5920*/  UPLOP3.LUT UP3, UPT, UPT, UPT, UPT, 0x80, 0x8 ;  /* 0x000000000008789c */ /* 0x000fe20003f6f070 */
[----:B------:R-:W-:Y:S01]  /*5930*/  IMAD.U32 R8, RZ, RZ, UR5 ;  /* 0x00000005ff087e24 */ /* 0x000fe2000f8e00ff */
[----:B------:R-:W-:Y:S01]  /*5940*/  LOP3.LUT R15, R15, 0x1, RZ, 0x3c, !PT ;  /* 0x000000010f0f7812 */ /* 0x000fe200078e3cff */
[----:B------:R-:W-:Y:S01]  /*5950*/  UMOV UR36, UR29 ;  /* 0x0000001d00247c82 */ /* 0x000fe20008000000 */
[----:B------:R-:W-:Y:S01]  /*5960*/  LOP3.LUT R13, R13, R0, RZ, 0x3c, !PT ;  /* 0x000000000d0d7212 */ /* 0x000fe200078e3cff */
[----:B------:R-:W-:Y:S01]  /*5970*/  UIADD3 UR20, UPT, UPT, UR13, UR16, URZ ;  /* 0x000000100d147290 */ /* 0x000fe2000fffe0ff */
[----:B------:R-:W-:Y:S01]  /*5980*/  SEL R14, R14, RZ, P0 ;  /* 0x000000ff0e0e7207 */ /* 0x000fe20000000000 */
[----:B------:R-:W-:Y:S01]  /*5990*/  UIADD3 UR16, UPT, UPT, UR14, UR61, URZ ;  /* 0x0000003d0e107290 */ /* 0x000fe2000fffe0ff */
[----:B------:R-:W-:Y:S01]  /*59a0*/  IMAD.U32 R9, RZ, RZ, UR4 ;  /* 0x00000004ff097e24 */ /* 0x000fe2000f8e00ff */
[----:B------:R-:W-:Y:S04]  /*59b0*/  @!P1 R2UR UR4, R8 ;  /* 0x00000000080492ca */ /* 0x000fe800000e0000 */
[----:B------:R-:W-:Y:S11]  /*59c0*/  @!P1 R2UR UR5, R9 ;  /* 0x00000000090592ca */ /* 0x000ff600000e0000 */
[----:B------:R-:W-:Y:S02]  /*59d0*/  @!UPT UIADD3 URZ, UPT, UPT, URZ, URZ, URZ ;  /* 0x000000fffffff290 */ /* 0x000fe4000fffe0ff */
[----:B------:R2:W-:Y:S01]  /*59e0*/  @!UP0 UTMALDG.3D [UR8], [UR4], desc[UR6] ;  /* 0x00000608040085b4 */ /* 0x0005e20008011000 */
[----:B------:R2:W-:Y:S01]  /*59f0*/  @!P1 SYNCS.ARRIVE.TRANS64.RED.A0TR RZ, [UR21+0xc8], R7 ;  /* 0x0000c807ffff99a7 */ /* 0x0005e20008300415 */
[----:B------:R-:W-:Y:S01]  /*5a00*/  SYNCS.ARRIVE.TRANS64.RED.A1T0 RZ, [UR37], RZ ;  /* 0x000000ffffff79a7 */ /* 0x000fe20008100425 */
[----:B------:R-:W-:Y:S05]  /*5a10*/  BRA.U UP1, `(.L_x_102) ;  /* 0xfffffff101687547 */ /* 0x000fea000b83ffff */
[----:B------:R-:W-:-:S04]  /*5a20*/  SHF.L.U32 R3, R15, 0x1f, RZ ;  /* 0x0000001f0f037819 */ /* 0x000fc800000006ff */
[----:B------:R-:W3:Y:S02]  /*5a30*/  SYNCS.PHASECHK.TRANS64.TRYWAIT P0, [UR21+0xd0], R3 ;  /* 0x0000d003ff0075a7 */ /* 0x000ee40008001115 */
[----:B---3--:R-:W-:Y:S05]  /*5a40*/  @!P0 BRA `(.L_x_103) ;  /* 0x0000007400408947 */ /* 0x008fea0003800000 */
.L_x_203:
[----:B------:R-:W4:Y:S02]  /*5a50*/  SYNCS.PHASECHK.TRANS64.TRYWAIT P0, [UR21+0xd8], R3 ;  /* 0x0000d803ff0075a7 */ /* 0x000f240008001115 */
[----:B----4-:R-:W-:Y:S05]  /*5a60*/  @!P0 BRA `(.L_x_104) ;  /* 0x0000007400508947 */ /* 0x010fea0003800000 */
.L_x_205:
[----:B------:R-:W4:Y:S02]  /*5a70*/  SYNCS.PHASECHK.TRANS64.TRYWAIT P0, [UR21+0xe0], R3 ;  /* 0x0000e003ff0075a7 */ /* 0x000f240008001115 */
[----:B----4-:R-:W-:Y:S05]  /*5a80*/  @!P0 BRA `(.L_x_105) ;  /* 0x0000007400608947 */ /* 0x010fea0003800000 */
.L_x_207:
[----:B---3--:R-:W-:-:S07]  /*5a90*/  MOV R0, UR21 ;  /* 0x0000001500007c02 */ /* 0x008fce0008000f00 */
.L_x_106:
[----:B---3--:R-:W-:-:S04]  /*5aa0*/  SHF.L.U32 R3, R15, 0x1f, RZ ;  /* 0x0000001f0f037819 */ /* 0x008fc800000006ff */
[----:B------:R3:W4:Y:S03]  /*5ab0*/  SYNCS.PHASECHK.TRANS64.TRYWAIT P0, [R0+URZ+0xe8], R3 ;  /* 0x0000e803000075a7 */ /* 0x00072600080011ff */
[----:B----4-:R-:W-:Y:S05]  /*5ac0*/  @!P0 NANOSLEEP.SYNCS 0x989680 ;  /* 0x009896800000895d */ /* 0x010fea0003900000 */
[----:B------:R-:W4:Y:S02]  /*5ad0*/  @!P0 SYNCS.PHASECHK.TRANS64 P0, [R0+URZ+0xe8], R3 ;  /* 0x0000e803000085a7 */ /* 0x000f2400080010ff */
[----:B-12-4-:R-:W-:Y:S05]  /*5ae0*/  @P0 EXIT ;  /* 0x000000000000094d */ /* 0x016fea0003800000 */
[----:B------:R-:W-:Y:S05]  /*5af0*/  BRA `(.L_x_106) ;  /* 0xfffffffc00e87947 */ /* 0x000fea000383ffff */
.L_x_91:
[----:B------:R-:W-:-:S06]  /*5b00*/  UISETP.GE.AND UP0, UPT, UR25, 0x4, UPT ;  /* 0x000000041900788c */ /* 0x000fcc000bf06270 */
[----:B------:R-:W-:-:S13]  /*5b10*/  PLOP3.LUT P0, PT, PT, PT, UP0, 0x80, 0x8 ;  /* 0x000000000008781c */ /* 0x000fda0003f0f008 */
[----:B------:R-:W-:Y:S05]  /*5b20*/  @!P0 EXIT ;  /* 0x000000000000894d */ /* 0x000fea0003800000 */
[----:B------:R-:W-:Y:S01]  /*5b30*/  BAR.SYNC.DEFER_BLOCKING 0x6, 0xa0 ;  /* 0x0182800000007b1d */ /* 0x000fe20000010000 */
[C---:B------:R-:W-:Y:S01]  /*5b40*/  IMAD.SHL.U32 R4, R174.reuse, 0x40, RZ ;  /* 0x00000040ae047824 */ /* 0x040fe200078e00ff */
[C---:B------:R-:W-:Y:S01]  /*5b50*/  LOP3.LUT R178, R174.reuse, 0x60, RZ, 0xc0, !PT ;  /* 0x00000060aeb27812 */ /* 0x040fe200078ec0ff */
[C---:B------:R-:W-:Y:S01]  /*5b60*/  IMAD.SHL.U32 R137, R174.reuse, 0x8, RZ ;  /* 0x00000008ae897824 */ /* 0x040fe200078e00ff */
[C---:B------:R-:W-:Y:S01]  /*5b70*/  LOP3.LUT R176, R174.reuse, 0x2, RZ, 0xc0, !PT ;  /* 0x00000002aeb07812 */ /* 0x040fe200078ec0ff */
[----:B------:R-:W-:Y:S01]  /*5b80*/  IMAD.U32 R69, R174, 0x10000, RZ ;  /* 0x00010000ae457824 */ /* 0x000fe200078e00ff */
[----:B------:R-:W-:Y:S02]  /*5b90*/  UMOV UR44, 0x400 ;  /* 0x00000400002c7882 */ /* 0x000fe40000000000 */
[----:B------:R-:W1:Y:S01]  /*5ba0*/  LDC.64 R158, c[0x0][0x888] ;  /* 0x00022200ff9e7b82 */ /* 0x000e620000000a00 */
[----:B------:R-:W-:Y:S01]  /*5bb0*/  ULEA UR44, UR45, UR44, 0x18 ;  /* 0x0000002c2d2c7291 */ /* 0x000fe2000f8ec0ff */
[----:B------:R-:W-:Y:S01]  /*5bc0*/  LOP3.LUT R6, R4, 0x180, RZ, 0xc0, !PT ;  /* 0x0000018004067812 */ /* 0x000fe200078ec0ff */
[----:B------:R-:W-:Y:S01]  /*5bd0*/  HFMA2 R68, -RZ, RZ, 0, 0 ;  /* 0x00000000ff447431 */ /* 0x000fe200000001ff */
[----:B------:R-:W-:Y:S01]  /*5be0*/  LOP3.LUT R69, R69, 0x600000, RZ, 0xc0, !PT ;  /* 0x0060000045457812 */ /* 0x000fe200078ec0ff */
[----:B------:R-:W-:Y:S01]  /*5bf0*/  UIADD3 UR4, UPT, UPT, UR44, 0x8200, URZ ;  /* 0x000082002c047890 */ /* 0x000fe2000fffe0ff */
[----:B------:R-:W-:Y:S01]  /*5c00*/  LOP3.LUT R137, R6, 0x30, R137, 0xf8, !PT ;  /* 0x0000003006897812 */ /* 0x000fe200078ef889 */
[----:B------:R-:W-:Y:S01]  /*5c10*/  IMAD.MOV.U32 R172, RZ, RZ, RZ ;  /* 0x000000ffffac7224 */ /* 0x000fe200078e00ff */
[----:B------:R-:W2:Y:S01]  /*5c20*/  LDC.64 R160, c[0x0][0x890] ;  /* 0x00022400ffa07b82 */ /* 0x000ea20000000a00 */
[----:B------:R-:W-:Y:S01]  /*5c30*/  LOP3.LUT R174, R174, 0x4, RZ, 0xc0, !PT ;  /* 0x00000004aeae7812 */ /* 0x000fe200078ec0ff */
[----:B------:R-:W-:Y:S01]  /*5c40*/  IMAD.MOV.U32 R166, RZ, RZ, RZ ;  /* 0x000000ffffa67224 */ /* 0x000fe200078e00ff */
[----:B------:R-:W-:-:S02]  /*5c50*/  LOP3.LUT R137, R137, 0x1e40, R4, 0xf8, !PT ;  /* 0x00001e4089897812 */ /* 0x000fc400078ef804 */
[----:B------:R-:W-:Y:S01]  /*5c60*/  CS2R R170, SRZ ;  /* 0x0000000000aa7805 */ /* 0x000fe2000001ff00 */
[----:B------:R-:W-:Y:S01]  /*5c70*/  IMAD.MOV.U32 R169, RZ, RZ, RZ ;  /* 0x000000ffffa97224 */ /* 0x000fe200078e00ff */
[----:B------:R-:W-:Y:S01]  /*5c80*/  IADD3 R173, PT, PT, -R174, 0x2, RZ ;  /* 0x00000002aead7810 */ /* 0x000fe20007ffe1ff */
[----:B------:R-:W-:Y:S01]  /*5c90*/  IMAD.MOV R168, RZ, RZ, -R176 ;  /* 0x000000ffffa87224 */ /* 0x000fe200078e0ab0 */
[----:B------:R-:W3:Y:S01]  /*5ca0*/  LDC.64 R156, c[0x0][0x8b0] ;  /* 0x00022c00ff9c7b82 */ /* 0x000ee20000000a00 */
[----:B------:R-:W4:Y:S01]  /*5cb0*/  LDS R0, [UR44+0x190] ;  /* 0x0001902cff007984 */ /* 0x000f220008000800 */
[----:B------:R-:W-:Y:S01]  /*5cc0*/  IADD3 R175, PT, PT, R137, UR44, RZ ;  /* 0x0000002c89af7c10 */ /* 0x000fe2000fffe0ff */
[----:B------:R-:W-:Y:S01]  /*5cd0*/  IMAD.MOV R167, RZ, RZ, -R174 ;  /* 0x000000ffffa77224 */ /* 0x000fe200078e0aae */
[----:B------:R-:W-:Y:S01]  /*5ce0*/  MOV R177, UR4 ;  /* 0x0000000400b17c02 */ /* 0x000fe20008000f00 */
[----:B------:R-:W1:Y:S02]  /*5cf0*/  LDCU UR58, c[0x0][0x370] ;  /* 0x00006e00ff3a77ac */ /* 0x000e640008000800 */
[----:B------:R-:W-:Y:S01]  /*5d00*/  VIADD R175, R175, 0x200 ;  /* 0x00000200afaf7836 */ /* 0x000fe20000000000 */
[----:B------:R-:W1:Y:S01]  /*5d10*/  LDC.64 R138, c[0x0][0x8a8] ;  /* 0x00022a00ff8a7b82 */ /* 0x000e620000000a00 */
[----:B------:R-:W1:Y:S01]  /*5d20*/  LDCU.64 UR62, c[0x0][0x348] ;  /* 0x00006900ff3e77ac */ /* 0x000e620008000a00 */
[----:B------:R-:W1:Y:S01]  /*5d30*/  LDCU UR43, c[0x0][0xb0c] ;  /* 0x00016180ff2b77ac */ /* 0x000e620008000800 */
[----:B------:R-:W1:Y:S01]  /*5d40*/  LDCU UR39, c[0x0][0xb30] ;  /* 0x00016600ff2777ac */ /* 0x000e620008000800 */
[----:B------:R-:W1:Y:S01]  /*5d50*/  LDCU.64 UR56, c[0x0][0x888] ;  /* 0x00011100ff3877ac */ /* 0x000e620008000a00 */
[----:B------:R-:W1:Y:S01]  /*5d60*/  LDCU.64 UR40, c[0x0][0xb28] ;  /* 0x00016500ff2877ac */ /* 0x000e620008000a00 */
[----:B------:R-:W1:Y:S01]  /*5d70*/  LDCU.128 UR52, c[0x0][0xb10] ;  /* 0x00016200ff3477ac */ /* 0x000e620008000c00 */
[----:B------:R-:W1:Y:S01]  /*5d80*/  LDCU UR47, c[0x0][0x374] ;  /* 0x00006e80ff2f77ac */ /* 0x000e620008000800 */
[----:B------:R-:W-:Y:S01]  /*5d90*/  UIADD3 UR60, UPT, UPT, UR44, 0x200, URZ ;  /* 0x000002002c3c7890 */ /* 0x000fe2000fffe0ff */
[----:B--2-4-:R-:W-:-:S11]  /*5da0*/  IMAD.IADD R69, R0, 0x1, R69 ;  /* 0x0000000100457824 */ /* 0x014fd600078e0245 */
.L_x_151:
[C---:B------:R-:W-:Y:S02]  /*5db0*/  LEA R3, R166.reuse, UR44, 0x3 ;  /* 0x0000002ca6037c11 */ /* 0x040fe4000f8e18ff */
[----:B------:R-:W-:Y:S02]  /*5dc0*/  SHF.L.U32 R0, R171, 0x1f, RZ ;  /* 0x0000001fab007819 */ /* 0x000fe400000006ff */
[----:B------:R-:W-:Y:S02]  /*5dd0*/  LEA R5, R166, UR44, 0x4 ;  /* 0x0000002ca6057c11 */ /* 0x000fe4000f8e20ff */
[----:B------:R-:W2:Y:S02]  /*5de0*/  SYNCS.PHASECHK.TRANS64.TRYWAIT P0, [R3+URZ+0x100], R0 ;  /* 0x00010000030075a7 */ /* 0x000ea400080011ff */
[----:B-12---:R-:W-:Y:S05]  /*5df0*/  @!P0 BRA `(.L_x_107) ;  /* 0x00000070009c8947 */ /* 0x006fea0003800000 */
.L_x_208:
[----:B------:R-:W4:Y:S01]  /*5e00*/  LDS.128 R4, [R5+0x170] ;  /* 0x0001700005047984 */ /* 0x000f220000000c00 */
[----:B------:R-:W-:Y:S01]  /*5e10*/  UISETP.GE.AND UP0, UPT, UR42, 0x1, UPT ;  /* 0x000000012a00788c */ /* 0x000fe2000bf06270 */
[----:B------:R-:W-:Y:S01]  /*5e20*/  @!PT LDS RZ, [RZ] ;  /* 0x00000000fffff984 */ /* 0x000fe20000000800 */
[----:B------:R-:W-:Y:S01]  /*5e30*/  @!PT LDS RZ, [RZ] ;  /* 0x00000000fffff984 */ /* 0x000fe20000000800 */
[----:B------:R-:W-:Y:S01]  /*5e40*/  @!PT LDS RZ, [RZ] ;  /* 0x00000000fffff984 */ /* 0x000fe20000000800 */
[----:B------:R-:W-:Y:S01]  /*5e50*/  @!PT LDS RZ, [RZ] ;  /* 0x00000000fffff984 */ /* 0x000fe20000000800 */
[----:B------:R1:W-:Y:S06]  /*5e60*/  MEMBAR.ALL.CTA ;  /* 0x0000000000007992 */ /* 0x0003ec0000008000 */
[----:B-1----:R-:W1:Y:S01]  /*5e70*/  FENCE.VIEW.ASYNC.S ;  /* 0x00000000000073c6 */ /* 0x002e620000000000 */
[----:B----4-:R-:W-:Y:S11]  /*5e80*/  LOP3.LUT P0, RZ, R6, 0x1, RZ, 0xc0, !PT ;  /* 0x0000000106ff7812 */ /* 0x010ff6000780c0ff */
[----:B------:R-:W-:Y:S02]  /*5e90*/  @!UPT UIADD3 URZ, UPT, UPT, URZ, URZ, URZ ;  /* 0x000000fffffff290 */ /* 0x000fe4000fffe0ff */
[----:B-1----:R-:W-:Y:S01]  /*5ea0*/  VOTEU.ANY UP1, P0 ;  /* 0x0000000000ff7886 */ /* 0x002fe20000020100 */
[----:B------:R-:W-:Y:S01]  /*5eb0*/  PLOP3.LUT P0, PT, PT, PT, UP1, 0x80, 0x8 ;  /* 0x000000000008781c */ /* 0x000fe20003f0f018 */
[----:B------:R-:W-:Y:S11]  /*5ec0*/  UP2UR UR46, UPR, URZ, 0x2 ;  /* 0x00000002ff2e7883 */ /* 0x000ff60008000000 */
[----:B------:R-:W-:Y:S01]  /*5ed0*/  @!UPT UIADD3 URZ, UPT, UPT, URZ, URZ, URZ ;  /* 0x000000fffffff290 */ /* 0x000fe2000fffe0ff */
[----:B--2---:R-:W-:Y:S02]  /*5ee0*/  @P0 SHF.R.U32.HI R0, RZ, 0x10, R5 ;  /* 0x00000010ff000819 */ /* 0x004fe40000011605 */
        /* <DEDUP_REMOVED lines=12> */
[----:B------:R-:W2:Y:S01]  /*5fb0*/  LDCU UR12, c[0x0][0xb20] ;  /* 0x00016400ff0c77ac */ /* 0x000ea20008000800 */
[----:B------:R-:W-:Y:S02]  /*5fc0*/  UIMAD.WIDE.U32 UR4, UR47, UR55, URZ ;  /* 0x000000372f0472a5 */ /* 0x000fe4000f8e00ff */
[----:B------:R-:W-:Y:S02]  /*5fd0*/  UIMAD.WIDE.U32 UR6, UR58, UR52, URZ ;  /* 0x000000343a0672a5 */ /* 0x000fe4000f8e00ff */
[----:B------:R-:W-:Y:S02]  /*5fe0*/  UISETP.NE.AND UP0, UPT, UR54, 0x1, UPT ;  /* 0x000000013600788c */ /* 0x000fe4000bf05270 */
[----:B------:R-:W-:Y:S02]  /*5ff0*/  UIMAD.WIDE.U32 UR8, UR37, UR55, URZ ;  /* 0x00000037250872a5 */ /* 0x000fe4000f8e00ff */
[----:B------:R-:W-:Y:S02]  /*6000*/  UIMAD.WIDE.U32 UR10, UR38, UR52, URZ ;  /* 0x00000034260a72a5 */ /* 0x000fe4000f8e00ff */
[----:B------:R-:W-:Y:S02]  /*6010*/  UISETP.NE.AND UP1, UPT, UR43, 0x1, UPT ;  /* 0x000000012b00788c */ /* 0x000fe4000bf25270 */
[----:B------:R-:W-:Y:S01]  /*6020*/  UISETP.NE.AND UP2, UPT, UR42, 0x1, UPT ;  /* 0x000000012a00788c */ /* 0x000fe2000bf45270 */
[----:B------:R-:W-:Y:S02]  /*6030*/  UMOV UR4, UR5 ;  /* 0x0000000500047c82 */ /* 0x000fe40008000000 */
[----:B--2---:R-:W-:Y:S03]  /*6040*/  USHF.R.U32.HI UR5, URZ, UR12, UR4 ;  /* 0x0000000cff057299 */ /* 0x004fe60008011604 */
[----:B------:R-:W-:Y:S02]  /*6050*/  UMOV UR4, UR7 ;  /* 0x0000000700047c82 */ /* 0x000fe40008000000 */
[----:B------:R-:W-:Y:S02]  /*6060*/  USHF.R.U32.HI UR7, URZ, UR53, UR4 ;  /* 0x00000035ff077299 */ /* 0x000fe40008011604 */
[----:B------:R-:W-:Y:S02]  /*6070*/  USEL UR4, UR47, UR5, !UP0 ;  /* 0x000000052f047287 */ /* 0x000fe4000c000000 */
[----:B------:R-:W-:Y:S01]  /*6080*/  USEL UR7, UR58, UR7, !UP1 ;  /* 0x000000073a077287 */ /* 0x000fe2000c800000 */
[----:B------:R-:W-:Y:S01]  /*6090*/  UMOV UR5, UR9 ;  /* 0x0000000900057c82 */ /* 0x000fe20008000000 */
[----:B------:R-:W-:Y:S02]  /*60a0*/  UIMAD.WIDE.U32 UR8, UR4, UR40, URZ ;  /* 0x00000028040872a5 */ /* 0x000fe4000f8e00ff */
[----:B------:R-:W-:Y:S03]  /*60b0*/  USHF.R.U32.HI UR6, URZ, UR12, UR5 ;  /* 0x0000000cff067299 */ /* 0x000fe60008011605 */
[----:B------:R-:W-:Y:S01]  /*60c0*/  UMOV UR5, UR11 ;  /* 0x0000000b00057c82 */ /* 0x000fe20008000000 */
[----:B------:R-:W-:Y:S02]  /*60d0*/  UIMAD.WIDE.U32 UR10, UR7, UR40, URZ ;  /* 0x00000028070a72a5 */ /* 0x000fe4000f8e00ff */
[----:B------:R-:W-:Y:S02]  /*60e0*/  USHF.R.U32.HI UR12, URZ, UR53, UR5 ;  /* 0x00000035ff0c7299 */ /* 0x000fe40008011605 */
[----:B------:R-:W-:Y:S01]  /*60f0*/  USEL UR6, UR37, UR6, !UP0 ;  /* 0x0000000625067287 */ /* 0x000fe2000c000000 */
[----:B------:R-:W-:Y:S02]  /*6100*/  UMOV UR5, UR9 ;  /* 0x0000000900057c82 */ /* 0x000fe40008000000 */
[----:B------:R-:W-:Y:S01]  /*6110*/  UMOV UR10, UR11 ;  /* 0x0000000b000a7c82 */ /* 0x000fe20008000000 */
[----:B------:R-:W-:Y:S02]  /*6120*/  @UP2 USHF.R.U32.HI UR4, URZ, UR41, UR5 ;  /* 0x00000029ff042299 */ /* 0x000fe40008011605 */
[----:B------:R-:W-:Y:S02]  /*6130*/  @UP2 USHF.R.U32.HI UR7, URZ, UR41, UR10 ;  /* 0x00000029ff072299 */ /* 0x000fe4000801160a */
[----:B------:R-:W-:Y:S02]  /*6140*/  UIMAD UR4, UR42, UR4, URZ ;  /* 0x000000042a0472a4 */ /* 0x000fe4000f8e02ff */
        /* <DEDUP_REMOVED lines=8> */
[----:B------:R-:W-:Y:S02]  /*61d0*/  USEL UR11, UR6, UR4, !UP2 ;  /* 0x00000004060b7287 */ /* 0x000fe4000d000000 */
[----:B------:R-:W-:Y:S02]  /*61e0*/  UIADD3 UR8, UPT, UPT, -UR5, URZ, URZ ;  /* 0x000000ff05087290 */ /* 0x000fe4000fffe1ff */
[----:B------:R-:W-:Y:S01]  /*61f0*/  UIADD3 UR10, UPT, UPT, -UR11, URZ, URZ ;  /* 0x000000ff0b0a7290 */ /* 0x000fe2000fffe1ff */
[----:B------:R-:W-:Y:S01]  /*6200*/  @!UP0 UMOV UR4, UR9 ;  /* 0x0000000900048c82 */ /* 0x000fe20008000000 */
[----:B------:R-:W-:Y:S02]  /*6210*/  UIADD3 UR9, UPT, UPT, -UR6, URZ, URZ ;  /* 0x000000ff06097290 */ /* 0x000fe4000fffe1ff */
[----:B------:R-:W-:Y:S02]  /*6220*/  @!UP0 USHF.R.U32.HI UR4, URZ, UR41, UR4 ;  /* 0x00000029ff048299 */ /* 0x000fe40008011604 */
[----:B------:R-:W-:Y:S02]  /*6230*/  UIMAD UR10, UR42, UR10, UR6 ;  /* 0x0000000a2a0a72a4 */ /* 0x000fe4000f8e0206 */
[----:B------:R-:W-:Y:S04]  /*6240*/  @!UP0 USEL UR4, UR5, UR4, !UP2 ;  /* 0x0000000405048287 */ /* 0x000fe8000d000000 */
[----:B------:R-:W-:Y:S02]  /*6250*/  @!UP0 UIMAD UR10, UR7, UR10, UR4 ;  /* 0x0000000a070a82a4 */ /* 0x000fe4000f8e0204 */
[----:B------:R-:W-:Y:S02]  /*6260*/  @!UP0 UIADD3 UR11, UPT, UPT, UR11, -UR4, URZ ;  /* 0x800000040b0b8290 */ /* 0x000fe4000fffe0ff */
[----:B------:R-:W-:Y:S02]  /*6270*/  UIMAD UR7, UR43, UR8, UR38 ;  /* 0x000000082b0772a4 */ /* 0x000fe4000f8e0226 */
[----:B------:R-:W-:Y:S02]  /*6280*/  @!UP0 UIMAD UR6, UR11, UR42, UR5 ;  /* 0x0000002a0b0682a4 */ /* 0x000fe4000f8e0205 */
[----:B------:R-:W-:Y:S01]  /*6290*/  UIMAD UR4, UR54, UR9, UR37 ;  /* 0x00000009360472a4 */ /* 0x000fe2000f8e0225 */
[----:B------:R-:W-:Y:S02]  /*62a0*/  @!UP0 UMOV UR5, UR10 ;  /* 0x0000000a00058c82 */ /* 0x000fe40008000000 */
[----:B------:R-:W-:Y:S02]  /*62b0*/  UIMAD UR38, UR5, UR43, UR7 ;  /* 0x0000002b052672a4 */ /* 0x000fe4000f8e0207 */
[----:B------:R-:W-:Y:S11]  /*62c0*/  UIMAD UR37, UR6, UR54, UR4 ;  /* 0x00000036062572a4 */ /* 0x000ff6000f8e0204 */
[----:B------:R-:W-:Y:S01]  /*62d0*/  @!UPT UIADD3 URZ, UPT, UPT, URZ, URZ, URZ ;  /* 0x000000fffffff290 */ /* 0x000fe2000fffe0ff */
.L_x_108:
[----:B------:R-:W-:Y:S01]  /*62e0*/  UISETP.NE.AND UP0, UPT, UR39, 0x1, UPT ;  /* 0x000000012700788c */ /* 0x000fe2000bf05270 */
[----:B------:R-:W-:Y:S01]  /*62f0*/  IADD3 R166, PT, PT, R166, 0x1, RZ ;  /* 0x00000001a6a67810 */ /* 0x000fe20007ffe0ff */
[----:B------:R-:W-:Y:S02]  /*6300*/  USHF.L.U32 UR50, UR16, 0x7, URZ ;  /* 0x0000000710327899 */ /* 0x000fe400080006ff */
[----:B------:R-:W-:Y:S07]  /*6310*/  USHF.L.U32 UR49, UR20, 0x8, URZ ;  /* 0x0000000814317899 */ /* 0x000fee00080006ff */
[----:B------:R-:W2:Y:S01]  /*6320*/  @!UP0 LDCU.128 UR12, c[0x0][0xb10] ;  /* 0x00016200ff0c87ac */ /* 0x000ea20008000c00 */
[----:B------:R-:W4:Y:S01]  /*6330*/  @!UP0 LDCU UR5, c[0x0][0xb0c] ;  /* 0x00016180ff0587ac */ /* 0x000f220008000800 */
[----:B------:R-:W3:Y:S01]  /*6340*/  @!UP0 LDCU UR10, c[0x0][0xb20] ;  /* 0x00016400ff0a87ac */ /* 0x000ee20008000800 */
[----:B--2---:R-:W-:Y:S02]  /*6350*/  UIMAD.WIDE.U32 UR8, UR38, UR12, URZ ;  /* 0x0000000c260872a5 */ /* 0x004fe4000f8e00ff */
[----:B------:R-:W-:Y:S02]  /*6360*/  UIMAD.WIDE.U32 UR6, UR37, UR15, URZ ;  /* 0x0000000f250672a5 */ /* 0x000fe4000f8e00ff */
[----:B------:R-:W-:Y:S03]  /*6370*/  @!UP0 UISETP.NE.AND UP1, UPT, UR14, 0x1, UPT ;  /* 0x000000010e00888c */ /* 0x000fe6000bf25270 */
[----:B------:R-:W-:Y:S01]  /*6380*/  @!UP0 UMOV UR4, UR9 ;  /* 0x0000000900048c82 */ /* 0x000fe20008000000 */
[----:B----4-:R-:W-:Y:S02]  /*6390*/  @!UP0 UISETP.NE.AND UP2, UPT, UR5, 0x1, UPT ;  /* 0x000000010500888c */ /* 0x010fe4000bf45270 */
[----:B------:R-:W-:Y:S01]  /*63a0*/  @!UP0 USHF.R.U32.HI UR4, URZ, UR13, UR4 ;  /* 0x0000000dff048299 */ /* 0x000fe20008011604 */
[----:B------:R-:W-:Y:S02]  /*63b0*/  @!UP0 UMOV UR6, UR7 ;  /* 0x0000000700068c82 */ /* 0x000fe40008000000 */
[----:B---3--:R-:W-:Y:S02]  /*63c0*/  @!UP0 USHF.R.U32.HI UR6, URZ, UR10, UR6 ;  /* 0x0000000aff068299 */ /* 0x008fe40008011606 */
[----:B------:R-:W-:Y:S02]  /*63d0*/  @!UP0 USEL UR7, UR38, UR4, !UP2 ;  /* 0x0000000426078287 */ /* 0x000fe4000d000000 */
[----:B------:R-:W-:Y:S04]  /*63e0*/  @!UP0 USEL UR6, UR37, UR6, !UP1 ;  /* 0x0000000625068287 */ /* 0x000fe8000c800000 */
[----:B------:R-:W-:Y:S02]  /*63f0*/  @!UP0 UIADD3 UR4, UPT, UPT, -UR7, UR6, URZ ;  /* 0x0000000607048290 */ /* 0x000fe4000fffe1ff */
[----:B------:R-:W-:Y:S02]  /*6400*/  @!UP0 UIADD3 UR6, UPT, UPT, UR7, -UR6, URZ ;  /* 0x8000000607068290 */ /* 0x000fe4000fffe0ff */
[----:B------:R-:W-:Y:S02]  /*6410*/  @!UP0 UIMAD UR38, UR4, UR5, UR38 ;  /* 0x00000005042682a4 */ /* 0x000fe4000f8e0226 */
[----:B------:R-:W-:Y:S02]  /*6420*/  @!UP0 UIMAD UR37, UR6, UR14, UR37 ;  /* 0x0000000e062582a4 */ /* 0x000fe4000f8e0225 */
[----:B------:R-:W-:Y:S09]  /*6430*/  ULOP3.LUT UP0, URZ, UR60, 0x1b0, URZ, 0xc0, !UPT ;  /* 0x000001b03cff7892 */ /* 0x000ff2000f80c0ff */
[----:B------:R-:W-:Y:S05]  /*6440*/  BRA.U !UP0, `(.L_x_109) ;  /* 0x0000000108407547 */ /* 0x000fea000b800000 */
[----:B------:R-:W2:Y:S01]  /*6450*/  LDCU.64 UR8, c[0x4][0x88] ;  /* 0x01001100ff0877ac */ /* 0x000ea20008000a00 */
[----:B------:R-:W-:Y:S01]  /*6460*/  MOV R3, 0x0 ;  /* 0x0000000000037802 */ /* 0x000fe20000000f00 */
[----:B------:R-:W-:Y:S02]  /*6470*/  HFMA2 R12, -RZ, RZ, 0, 5.9604644775390625e-08 ;  /* 0x00000001ff0c7431 */ /* 0x000fe400000001ff */
[----:B------:R-:W-:Y:S02]  /*6480*/  IMAD.MOV.U32 R8, RZ, RZ, 0x70 ;  /* 0x00000070ff087424 */ /* 0x000fe400078e00ff */
[----:B------:R-:W-:Y:S01]  /*6490*/  IMAD.MOV.U32 R13, RZ, RZ, RZ ;  /* 0x000000ffff0d7224 */ /* 0x000fe200078e00ff */
[----:B------:R-:W3:Y:S01]  /*64a0*/  LDCU.64 UR6, c[0x4][0x90] ;  /* 0x01001200ff0677ac */ /* 0x000ee20008000a00 */
[----:B------:R-:W4:Y:S01]  /*64b0*/  LDC.64 R2, c[0x4][R3] ;  /* 0x0100000003027b82 */ /* 0x000f220000000a00 */
[----:B------:R-:W1:Y:S01]  /*64c0*/  LDCU.64 UR4, c[0x4][0x8] ;  /* 0x01000100ff0477ac */ /* 0x000e620008000a00 */
[----:B--2---:R-:W-:Y:S01]  /*64d0*/  MOV R5, UR9 ;  /* 0x0000000900057c02 */ /* 0x004fe20008000f00 */
[----:B------:R-:W-:Y:S01]  /*64e0*/  IMAD.U32 R4, RZ, RZ, UR8 ;  /* 0x00000008ff047e24 */ /* 0x000fe2000f8e00ff */
[----:B---3--:R-:W-:Y:S01]  /*64f0*/  MOV R7, UR7 ;  /* 0x0000000700077c02 */ /* 0x008fe20008000f00 */
[----:B------:R-:W-:Y:S01]  /*6500*/  IMAD.U32 R6, RZ, RZ, UR6 ;  /* 0x00000006ff067e24 */ /* 0x000fe2000f8e00ff */
[----:B-1----:R-:W-:Y:S01]  /*6510*/  MOV R11, UR5 ;  /* 0x00000005000b7c02 */ /* 0x002fe20008000f00 */
[----:B------:R-:W-:Y:S02]  /*6520*/  IMAD.U32 R10, RZ, RZ, UR4 ;  /* 0x00000004ff0a7e24 */ /* 0x000fe4000f8e00ff */
[----:B------:R-:W-:Y:S07]  /*6530*/  LEPC R20, `(.L_x_109) ;  /* 0x000000001014794e */ /* 0x000fee0000000000 */
[----:B----45:R-:W-:Y:S05]  /*6540*/  CALL.ABS.NOINC R2 ;  /* 0x0000000002007343 */ /* 0x030fea0003c00000 */
.L_x_109:
[----:B------:R-:W-:Y:S01]  /*6550*/  LOP3.LUT P0, RZ, R177, 0x1b0, RZ, 0xc0, !PT ;  /* 0x000001b0b1ff7812 */ /* 0x000fe2000780c0ff */
[----:B------:R-:W-:Y:S11]  /*6560*/  BSSY.RECONVERGENT B6, `(.L_x_110) ;  /* 0x0000013000067945 */ /* 0x000ff60003800200 */
[----:B------:R-:W-:Y:S01]  /*6570*/  @!UPT UIADD3 URZ, UPT, UPT, URZ, URZ, URZ ;  /* 0x000000fffffff290 */ /* 0x000fe2000fffe0ff */
[----:B------:R-:W-:Y:S05]  /*6580*/  @!P0 BRA `(.L_x_111) ;  /* 0x0000000000408947 */ /* 0x000fea0003800000 */
        /* <DEDUP_REMOVED lines=16> */
.L_x_111:
[----:B------:R-:W-:Y:S05]  /*6690*/  BSYNC.RECONVERGENT B6 ;  /* 0x0000000000067941 */ /* 0x000fea0003800200 */
.L_x_110:
[----:B------:R-:W-:Y:S02]  /*66a0*/  ISETP.NE.U32.AND P0, PT, RZ, UR56, PT ;  /* 0x00000038ff007c0c */ /* 0x000fe4000bf05070 */
[C---:B------:R-:W-:Y:S02]  /*66b0*/  ISETP.NE.U32.AND P4, PT, R160.reuse, RZ, PT ;  /* 0x000000ffa000720c */ /* 0x040fe40003f85070 */
[----:B------:R-:W-:Y:S02]  /*66c0*/  ISETP.NE.U32.AND P1, PT, R160, RZ, PT ;  /* 0x000000ffa000720c */ /* 0x000fe40003f25070 */
[----:B------:R-:W-:Y:S02]  /*66d0*/  ISETP.NE.AND.EX P0, PT, RZ, UR57, PT, P0 ;  /* 0x00000039ff007c0c */ /* 0x000fe4000bf05300 */
[C---:B------:R-:W-:Y:S02]  /*66e0*/  ISETP.NE.AND.EX P4, PT, R161.reuse, RZ, PT, P4 ;  /* 0x000000ffa100720c */ /* 0x040fe40003f85340 */
[----:B------:R-:W-:Y:S02]  /*66f0*/  ISETP.NE.AND.EX P1, PT, R161, RZ, P0, P1 ;  /* 0x000000ffa100720c */ /* 0x000fe40000725310 */
[----:B------:R-:W-:Y:S02]  /*6700*/  ISETP.NE.U32.AND P5, PT, R156, RZ, PT ;  /* 0x000000ff9c00720c */ /* 0x000fe40003fa5070 */
[----:B------:R-:W-:Y:S02]  /*6710*/  ISETP.NE.U32.AND P2, PT, RZ, UR56, PT ;  /* 0x00000038ff007c0c */ /* 0x000fe4000bf45070 */
[----:B------:R-:W-:Y:S02]  /*6720*/  PLOP3.LUT P0, PT, PT, PT, PT, 0x8, 0x80 ;  /* 0x000000000080781c */ /* 0x000fe40003f0e170 */
[----:B------:R-:W-:Y:S02]  /*6730*/  ISETP.NE.AND.EX P5, PT, R157, RZ, PT, P5 ;  /* 0x000000ff9d00720c */ /* 0x000fe40003fa5350 */
[----:B------:R-:W-:Y:S03]  /*6740*/  ISETP.NE.AND.EX P2, PT, RZ, UR57, PT, P2 ;  /* 0x00000039ff007c0c */ /* 0x000fe6000bf45320 */
[----:B------:R-:W-:Y:S01]  /*6750*/  @!P1 PLOP3.LUT P0, PT, P4, PT, PT, 0x80, 0x8 ;  /* 0x000000000008981c */ /* 0x000fe2000270f070 */
[----:B------:R-:W-:Y:S01]  /*6760*/  @!UPT UIADD3 URZ, UPT, UPT, URZ, URZ, URZ ;  /* 0x000000fffffff290 */ /* 0x000fe2000fffe0ff */
[----:B------:R-:W-:Y:S11]  /*6770*/  @!P4 BRA `(.L_x_112) ;  /* 0x000000000030c947 */ /* 0x000ff60003800000 */
[----:B------:R-:W-:Y:S01]  /*6780*/  ISETP.NE.U32.AND P3, PT, R158, RZ, PT ;  /* 0x000000ff9e00720c */ /* 0x000fe20003f65070 */
[----:B------:R-:W2:Y:S01]  /*6790*/  LDCU.64 UR4, c[0x0][0x358] ;  /* 0x00006b00ff0477ac */ /* 0x000ea20008000a00 */
[----:B------:R-:W-:Y:S02]  /*67a0*/  IMAD.MOV.U32 R162, RZ, RZ, 0x1 ;  /* 0x00000001ffa27424 */ /* 0x000fe400078e00ff */
[----:B------:R-:W-:Y:S11]  /*67b0*/  ISETP.NE.AND.EX P3, PT, R159, RZ, PT, P3 ;  /* 0x000000ff9f00720c */ /* 0x000ff60003f65330 */
[----:B------:R-:W-:Y:S02]  /*67c0*/  @!UPT UIADD3 URZ, UPT, UPT, URZ, URZ, URZ ;  /* 0x000000fffffff290 */ /* 0x000fe4000fffe0ff */
[----:B------:R-:W3:Y:S01]  /*67d0*/  @P3 LDC.64 R2, c[0x0][0x888] ;  /* 0x00022200ff023b82 */ /* 0x000ee20000000a00 */
[----:B-1----:R-:W-:Y:S04]  /*67e0*/  @P3 IMAD R0, R160, UR36, RZ ;  /* 0x00000024a0003c24 */ /* 0x002fe8000f8e02ff */
[----:B---3--:R-:W-:Y:S04]  /*67f0*/  @P3 IMAD.WIDE R2, R0, 0x4, R2 ;  /* 0x0000000400023825 */ /* 0x008fe800078e0202 */
[----:B------:R-:W-:Y:S01]  /*6800*/  HFMA2 R0, -RZ, RZ, 0, 5.9604644775390625e-08 ;  /* 0x00000001ff007431 */ /* 0x000fe200000001ff */
[----:B--2--5:R2:W5:Y:S04]  /*6810*/  @P3 LDG.E R73, desc[UR4][R2.64] ;  /* 0x0000000402493981 */ /* 0x024568000c1e1900 */
[----:B------:R-:W-:Y:S01]  /*6820*/  @!P3 PRMT R162, R0, 0x7610, R162 ;  /* 0x0000761000a2b816 */ /* 0x000fe200000000a2 */
[----:B--2---:R-:W3:Y:S06]  /*6830*/  @!P3 LDC R73, c[0x0][0x880] ;  /* 0x00022000ff49bb82 */ /* 0x004eec0000000800 */
.L_x_112:
[----:B------:R-:W-:Y:S05]  /*6840*/  @!P5 BRA `(.L_x_113) ;  /* 0x000000000024d947 */ /* 0x000fea0003800000 */
[----:B------:R-:W-:Y:S01]  /*6850*/  ISETP.NE.U32.AND P3, PT, R138, RZ, PT ;  /* 0x000000ff8a00720c */ /* 0x000fe20003f65070 */
[----:B------:R-:W2:Y:S03]  /*6860*/  LDCU.64 UR4, c[0x0][0x358] ;  /* 0x00006b00ff0477ac */ /* 0x000ea60008000a00 */
[----:B------:R-:W-:Y:S11]  /*6870*/  ISETP.NE.AND.EX P3, PT, R139, RZ, PT, P3 ;  /* 0x000000ff8b00720c */ /* 0x000ff60003f65330 */
[----:B------:R-:W-:Y:S02]  /*6880*/  @!UPT UIADD3 URZ, UPT, UPT, URZ, URZ, URZ ;  /* 0x000000fffffff290 */ /* 0x000fe4000fffe0ff */
[----:B------:R-:W4:Y:S01]  /*6890*/  @P3 LDC.64 R2, c[0x0][0x8a8] ;  /* 0x00022a00ff023b82 */ /* 0x000f220000000a00 */
[----:B-1----:R-:W-:Y:S04]  /*68a0*/  @P3 IMAD R0, R156, UR36, RZ ;  /* 0x000000249c003c24 */ /* 0x002fe8000f8e02ff */
[----:B----4-:R-:W-:Y:S05]  /*68b0*/  @P3 IMAD.WIDE R2, R0, 0x4, R2 ;  /* 0x0000000400023825 */ /* 0x010fea00078e0202 */
[----:B--2--5:R2:W5:Y:S02]  /*68c0*/  @P3 LDG.E R70, desc[UR4][R2.64] ;  /* 0x0000000402463981 */ /* 0x024564000c1e1900 */
[----:B--2---:R-:W4:Y:S02]  /*68d0*/  @!P3 LDC R70, c[0x0][0x8a0] ;  /* 0x00022800ff46bb82 */ /* 0x004f240000000800 */
.L_x_113:
[----:B---3-5:R-:W-:Y:S01]  /*68e0*/  FSETP.NEU.AND P3, PT, R73, RZ, PT ;  /* 0x000000ff4900720b */ /* 0x028fe20003f6d000 */
[----:B------:R-:W-:Y:S01]  /*68f0*/  BSSY B1, `(.L_x_114) ;  /* 0x0000046000017945 */ /* 0x000fe20003800000 */
[----:B------:R-:W-:Y:S01]  /*6900*/  SEL R5, RZ, 0xffffffff, P2 ;  /* 0xffffffffff057807 */ /* 0x000fe20001000000 */
[----:B------:R-:W-:Y:S01]  /*6910*/  IMAD.MOV.U32 R182, RZ, RZ, 0x1 ;  /* 0x00000001ffb67424 */ /* 0x000fe200078e00ff */
[----:B-1----:R-:W-:Y:S01]  /*6920*/  @!P1 SEL R0, RZ, 0xffffffff, P3 ;  /* 0xffffffffff009807 */ /* 0x002fe20001800000 */
[----:B------:R-:W-:Y:S01]  /*6930*/  IMAD R71, R68, 0x100, R69 ;  /* 0x0000010044477824 */ /* 0x000fe200078e0245 */
[----:B------:R-:W-:Y:S02]  /*6940*/  LOP3.LUT P2, RZ, R162, 0xff, RZ, 0xc0, !PT ;  /* 0x000000ffa2ff7812 */ /* 0x000fe4000784c0ff */
[----:B------:R-:W-:Y:S02]  /*6950*/  CS2R R154, SRZ ;  /* 0x00000000009a7805 */ /* 0x000fe4000001ff00 */
[----:B------:R-:W-:Y:S02]  /*6960*/  LEA R3, R170, UR44, 0x3 ;  /* 0x0000002caa037c11 */ /* 0x000fe4000f8e18ff */
[----:B------:R-:W-:Y:S02]  /*6970*/  CS2R R152, SRZ ;  /* 0x0000000000987805 */ /* 0x000fe4000001ff00 */
[C---:B------:R-:W-:Y:S02]  /*6980*/  @P0 SEL R0, R5.reuse, R0, !P2 ;  /* 0x0000000005000207 */ /* 0x040fe40005000000 */
[----:B------:R-:W-:Y:S02]  /*6990*/  CS2R R150, SRZ ;  /* 0x0000000000967805 */ /* 0x000fe4000001ff00 */
[----:B------:R-:W-:Y:S02]  /*69a0*/  LEA R165, R68, UR44, 0x3 ;  /* 0x0000002c44a57c11 */ /* 0x000fe4000f8e18ff */
[----:B------:R-:W-:Y:S02]  /*69b0*/  CS2R R148, SRZ ;  /* 0x0000000000947805 */ /* 0x000fe4000001ff00 */
[----:B------:R-:W-:Y:S02]  /*69c0*/  @!P1 LOP3.LUT R0, R0, 0x1, RZ, 0xc0, !PT ;  /* 0x0000000100009812 */ /* 0x000fe400078ec0ff */
[----:B------:R-:W-:Y:S02]  /*69d0*/  CS2R R146, SRZ ;  /* 0x0000000000927805 */ /* 0x000fe4000001ff00 */
[----:B------:R-:W-:Y:S02]  /*69e0*/  SHF.L.U32 R2, R172, 0x1f, RZ ;  /* 0x0000001fac027819 */ /* 0x000fe400000006ff */
[----:B------:R-:W-:Y:S02]  /*69f0*/  CS2R R144, SRZ ;  /* 0x0000000000907805 */ /* 0x000fe4000001ff00 */
[----:B------:R-:W-:Y:S02]  /*6a00*/  ISETP.NE.U32.OR P6, PT, R0, 0x1, P1 ;  /* 0x000000010000780c */ /* 0x000fe40000fc5470 */
[----:B------:R-:W-:Y:S02]  /*6a10*/  CS2R R142, SRZ ;  /* 0x00000000008e7805 */ /* 0x000fe4000001ff00 */
[----:B------:R-:W-:Y:S02]  /*6a20*/  SEL R0, RZ, 0xffffffff, P3 ;  /* 0xffffffffff007807 */ /* 0x000fe40001800000 */
[----:B------:R-:W-:Y:S02]  /*6a30*/  CS2R R140, SRZ ;  /* 0x00000000008c7805 */ /* 0x000fe4000001ff00 */
[----:B------:R-:W-:Y:S02]  /*6a40*/  P2R R189, PR, RZ, 0x40 ;  /* 0x00000040ffbd7803 */ /* 0x000fe40000000000 */
[----:B------:R-:W-:Y:S04]  /*6a50*/  @P4 SEL R0, R5, R0, !P2 ;  /* 0x0000000005004207 */ /* 0x000fe80005000000 */
[----:B------:R-:W-:Y:S02]  /*6a60*/  LOP3.LUT R0, R0, 0x1, RZ, 0xc0, !PT ;  /* 0x0000000100007812 */ /* 0x000fe400078ec0ff */
[----:B------:R-:W-:Y:S02]  /*6a70*/  @P6 SHF.L.U32 R4, R169, 0x1f, RZ ;  /* 0x0000001fa9046819 */ /* 0x000fe400000006ff */
[----:B------:R-:W-:Y:S02]  /*6a80*/  ISETP.NE.U32.AND P5, PT, R0, 0x1, PT ;  /* 0x000000010000780c */ /* 0x000fe40003fa5070 */
[----:B------:R-:W1:Y:S02]  /*6a90*/  @P6 SYNCS.PHASECHK.TRANS64.TRYWAIT P1, [R3+URZ+0xb0], R4 ;  /* 0x0000b004030065a7 */ /* 0x000e6400080211ff */
[----:B------:R-:W-:Y:S01]  /*6aa0*/  P2R R183, PR, RZ, 0x20 ;  /* 0x00000020ffb77803 */ /* 0x000fe20000000000 */
[----:B------:R2:W3:Y:S01]  /*6ab0*/  SYNCS.PHASECHK.TRANS64.TRYWAIT P0, [R165+URZ+0x120], R2 ;  /* 0x00012002a50075a7 */ /* 0x0004e200080011ff */
[----:B-1----:R-:W-:Y:S01]  /*6ac0*/  @P6 SEL R182, RZ, 0x1, !P1 ;  /* 0x00000001ffb66807 */ /* 0x002fe20004800000 */
[----:B--2---:R-:W-:Y:S06]  /*6ad0*/  @!P6 BRA `(.L_x_115) ;  /* 0x00000000009ce947 */ /* 0x004fec0003800000 */
[----:B------:R-:W-:Y:S01]  /*6ae0*/  @P5 IMAD R7, R170, 0x2000, R175 ;  /* 0x00002000aa075824 */ /* 0x000fe200078e02af */
[----:B------:R-:W-:Y:S01]  /*6af0*/  ISETP.NE.AND P1, PT, R182, RZ, PT ;  /* 0x000000ffb600720c */ /* 0x000fe20003f25270 */
[----:B------:R-:W-:Y:S01]  /*6b00*/  BSSY B0, `(.L_x_116) ;  /* 0x0000010000007945 */ /* 0x000fe20003800000 */
[----:B------:R-:W-:Y:S01]  /*6b10*/  CS2R R142, SRZ ;  /* 0x00000000008e7805 */ /* 0x000fe2000001ff00 */
[--C-:B------:R-:W-:Y:S01]  /*6b20*/  @P5 IMAD R6, R176, -0x10, R7.reuse ;  /* 0xfffffff0b0065824 */ /* 0x100fe200078e0207 */
[----:B------:R-:W-:Y:S01]  /*6b30*/  CS2R R140, SRZ ;  /* 0x00000000008c7805 */ /* 0x000fe2000001ff00 */
[----:B------:R-:W-:Y:S01]  /*6b40*/  @P5 IMAD R5, R174, -0x10, R7 ;  /* 0xfffffff0ae055824 */ /* 0x000fe200078e0207 */
[----:B------:R-:W-:Y:S01]  /*6b50*/  CS2R R150, SRZ ;  /* 0x0000000000967805 */ /* 0x000fe2000001ff00 */
[----:B------:R-:W-:Y:S01]  /*6b60*/  @P5 IMAD R4, R173, 0x10, R6 ;  /* 0x00000010ad045824 */ /* 0x000fe200078e0206 */
[----:B------:R-:W-:Y:S02]  /*6b70*/  CS2R R148, SRZ ;  /* 0x0000000000947805 */ /* 0x000fe4000001ff00 */
[----:B------:R-:W-:Y:S02]  /*6b80*/  CS2R R146, SRZ ;  /* 0x0000000000927805 */ /* 0x000fe4000001ff00 */
[----:B------:R-:W-:Y:S02]  /*6b90*/  CS2R R144, SRZ ;  /* 0x0000000000907805 */ /* 0x000fe4000001ff00 */
[----:B------:R-:W-:Y:S02]  /*6ba0*/  CS2R R154, SRZ ;  /* 0x00000000009a7805 */ /* 0x000fe4000001ff00 */
[----:B------:R-:W-:Y:S01]  /*6bb0*/  CS2R R152, SRZ ;  /* 0x0000000000987805 */ /* 0x000fe2000001ff00 */
[----:B------:R-:W-:Y:S06]  /*6bc0*/  @P1 BRA `(.L_x_117) ;  /* 0x00000000000c1947 */ /* 0x000fec0003800000 */
[----:B------:R-:W-:Y:S04]  /*6bd0*/  SHF.L.U32 R0, R169, 0x1f, RZ ;  /* 0x0000001fa9007819 */ /* 0x000fe800000006ff */
[----:B------:R-:W1:Y:S02]  /*6be0*/  SYNCS.PHASECHK.TRANS64.TRYWAIT P1, [R3+URZ+0xb0], R0 ;  /* 0x0000b000030075a7 */ /* 0x000e6400080211ff */
[----:B-1----:R-:W-:Y:S05]  /*6bf0*/  @!P1 BRA `(.L_x_118) ;  /* 0x0000006400309947 */ /* 0x002fea0003800000 */
.L_x_117:
[----:B------:R-:W-:Y:S05]  /*6c00*/  BSYNC B0 ;  /* 0x0000000000007941 */ /* 0x000fea0003800000 */
.L_x_116:
[----:B------:R-:W-:Y:S01]  /*6c10*/  ISETP.NE.AND P1, PT, R183, RZ, PT ;  /* 0x000000ffb700720c */ /* 0x000fe20003f25270 */
[----:B-1----:R-:W-:Y:S02]  /*6c20*/  VIADD R3, R3, 0xd0 ;  /* 0x000000d003037836 */ /* 0x002fe40000000000 */
[----:B------:R-:W-:Y:S02]  /*6c30*/  IMAD.U32 R0, RZ, RZ, UR45 ;  /* 0x0000002dff007e24 */ /* 0x000fe4000f8e00ff */
[----:B------:R-:W-:Y:S03]  /*6c40*/  VIADD R170, R170, 0x1 ;  /* 0x00000001aaaa7836 */ /* 0x000fe60000000000 */
[----:B------:R-:W-:Y:S05]  /*6c50*/  PRMT R0, R0, 0x654, R3 ;  /* 0x0000065400007816 */ /* 0x000fea0000000003 */
[----:B------:R1:W2:Y:S04]  /*6c60*/  @P1 LDS.128 R140, [R7] ;  /* 0x00000000078c1984 */ /* 0x0002a80000000c00 */
[----:B------:R1:W1:Y:S04]  /*6c70*/  @P1 LDS.128 R148, [R5+0x20] ;  /* 0x0000200005941984 */ /* 0x0002680000000c00 */
[----:B------:R1:W1:Y:S04]  /*6c80*/  @P1 LDS.128 R144, [R6+0x10] ;  /* 0x0000100006901984 */ /* 0x0002680000000c00 */
[----:B------:R1:W1:Y:S01]  /*6c90*/  @P1 LDS.128 R152, [R4+0x10] ;  /* 0x0000100004981984 */ /* 0x0002620000000c00 */
[C---:B------:R-:W-:Y:S01]  /*6ca0*/  ISETP.NE.AND P1, PT, R170.reuse, 0x4, PT ;  /* 0x00000004aa00780c */ /* 0x040fe20003f25270 */
[----:B------:R-:W-:Y:S01]  /*6cb0*/  @!PT LDS RZ, [RZ] ;  /* 0x00000000fffff984 */ /* 0x000fe20000000800 */
[----:B------:R-:W-:Y:S01]  /*6cc0*/  @!PT LDS RZ, [RZ] ;  /* 0x00000000fffff984 */ /* 0x000fe20000000800 */
[----:B------:R-:W-:Y:S01]  /*6cd0*/  @!PT LDS RZ, [RZ] ;  /* 0x00000000fffff984 */ /* 0x000fe20000000800 */
[----:B------:R-:W-:Y:S01]  /*6ce0*/  @!PT LDS RZ, [RZ] ;  /* 0x00000000fffff984 */ /* 0x000fe20000000800 */
[----:B------:R5:W-:Y:S06]  /*6cf0*/  MEMBAR.ALL.CTA ;  /* 0x0000000000007992 */ /* 0x000bec0000008000 */
[----:B-----5:R-:W5:Y:S01]  /*6d00*/  FENCE.VIEW.ASYNC.S ;  /* 0x00000000000073c6 */ /* 0x020f620000000000 */
[----:B------:R-:W-:Y:S01]  /*6d10*/  SEL R170, R170, RZ, P1 ;  /* 0x000000ffaaaa7207 */ /* 0x000fe20000800000 */
[----:B-----5:R5:W-:Y:S02]  /*6d20*/  SYNCS.ARRIVE.TRANS64.RED.A1T0 RZ, [R0+URZ], RZ ;  /* 0x000000ff00ff79a7 */ /* 0x020be400081004ff */
[----:B-----5:R-:W-:Y:S04]  /*6d30*/  SEL R0, RZ, 0x1, P1 ;  /* 0x00000001ff007807 */ /* 0x020fe80000800000 */
[----:B--2---:R-:W-:Y:S02]  /*6d40*/  LOP3.LUT R169, R169, R0, RZ, 0x3c, !PT ;  /* 0x00000000a9a97212 */ /* 0x004fe400078e3cff */
.L_x_115:
[----:B------:R-:W-:Y:S05]  /*6d50*/  BSYNC B1 ;  /* 0x0000000000017941 */ /* 0x000fea0003800000 */
.L_x_114:
[----:B------:R-:W-:Y:S04]  /*6d60*/  SHF.R.U32.HI R0, RZ, 0x15, R71 ;  /* 0x00000015ff007819 */ /* 0x000fe80000011647 */
[----:B------:R-:W-:Y:S01]  /*6d70*/  LOP3.LUT P1, RZ, R0, 0x3, R163, 0x48, !PT ;  /* 0x0000000300ff7812 */ /* 0x000fe200078248a3 */
[----:B------:R-:W-:Y:S01]  /*6d80*/  @!UPT UIADD3 URZ, UPT, UPT, URZ, URZ, URZ ;  /* 0x000000fffffff290 */ /* 0x000fe2000fffe0ff */
[----:B---3--:R-:W-:Y:S11]  /*6d90*/  @P0 BRA `(.L_x_119) ;  /* 0x0000000000080947 */ /* 0x008ff60003800000 */
[----:B------:R-:W2:Y:S02]  /*6da0*/  SYNCS.PHASECHK.TRANS64.TRYWAIT P0, [R165+URZ+0x120], R2 ;  /* 0x00012002a50075a7 */ /* 0x000ea400080011ff */
[----:B--2---:R-:W-:Y:S05]  /*6db0*/  @!P0 BRA `(.L_x_120) ;  /* 0x0000006000d48947 */ /* 0x004fea0003800000 */
.L_x_119:
[----:B------:R-:W-:Y:S04]  /*6dc0*/  BSSY.RECONVERGENT B6, `(.L_x_121) ;  /* 0x0000012000067945 */ /* 0x000fe80003800200 */
[----:B------:R-:W-:Y:S05]  /*6dd0*/  @!P1 BRA `(.L_x_122) ;  /* 0x0000000000409947 */ /* 0x000fea0003800000 */
[----:B------:R-:W1:Y:S01]  /*6de0*/  LDCU.64 UR8, c[0x4][0x78] ;  /* 0x01000f00ff0877ac */ /* 0x000e620008000a00 */
[----:B------:R-:W-:Y:S01]  /*6df0*/  MOV R3, 0x0 ;  /* 0x0000000000037802 */ /* 0x000fe20000000f00 */
[----:B------:R-:W-:Y:S02]  /*6e00*/  HFMA2 R12, -RZ, RZ, 0, 5.9604644775390625e-08 ;  /* 0x00000001ff0c7431 */ /* 0x000fe400000001ff */
[----:B------:R-:W-:Y:S02]  /*6e10*/  IMAD.MOV.U32 R8, RZ, RZ, 0x192 ;  /* 0x00000192ff087424 */ /* 0x000fe400078e00ff */
[----:B------:R-:W-:Y:S01]  /*6e20*/  IMAD.MOV.U32 R13, RZ, RZ, RZ ;  /* 0x000000ffff0d7224 */ /* 0x000fe200078e00ff */
[----:B------:R-:W3:Y:S01]  /*6e30*/  LDCU.64 UR6, c[0x4][0x80] ;  /* 0x01001000ff0677ac */ /* 0x000ee20008000a00 */
[----:B--2---:R-:W2:Y:S01]  /*6e40*/  LDC.64 R2, c[0x4][R3] ;  /* 0x0100000003027b82 */ /* 0x004ea20000000a00 */
[----:B------:R-:W5:Y:S01]  /*6e50*/  LDCU.64 UR4, c[0x4][0x18] ;  /* 0x01000300ff0477ac */ /* 0x000f620008000a00 */
[----:B-1----:R-:W-:Y:S01]  /*6e60*/  MOV R5, UR9 ;  /* 0x0000000900057c02 */ /* 0x002fe20008000f00 */
[----:B------:R-:W-:Y:S01]  /*6e70*/  IMAD.U32 R4, RZ, RZ, UR8 ;  /* 0x00000008ff047e24 */ /* 0x000fe2000f8e00ff */
[----:B---3--:R-:W-:Y:S01]  /*6e80*/  MOV R7, UR7 ;  /* 0x0000000700077c02 */ /* 0x008fe20008000f00 */
[----:B------:R-:W-:Y:S01]  /*6e90*/  IMAD.U32 R6, RZ, RZ, UR6 ;  /* 0x00000006ff067e24 */ /* 0x000fe2000f8e00ff */
[----:B-----5:R-:W-:Y:S01]  /*6ea0*/  MOV R11, UR5 ;  /* 0x00000005000b7c02 */ /* 0x020fe20008000f00 */
[----:B------:R-:W-:Y:S02]  /*6eb0*/  IMAD.U32 R10, RZ, RZ, UR4 ;  /* 0x00000004ff0a7e24 */ /* 0x000fe4000f8e00ff */
[----:B------:R-:W-:Y:S07]  /*6ec0*/  LEPC R20, `(.L_x_122) ;  /* 0x000000001014794e */ /* 0x000fee0000000000 */
[----:B--2-4-:R-:W-:Y:S05]  /*6ed0*/  CALL.ABS.NOINC R2 ;  /* 0x0000000002007343 */ /* 0x014fea0003c00000 */
.L_x_122:
[----:B------:R-:W-:Y:S05]  /*6ee0*/  BSYNC.RECONVERGENT B6 ;  /* 0x0000000000067941 */ /* 0x000fea0003800200 */
.L_x_121:
[-C--:B------:R-:W-:Y:S01]  /*6ef0*/  F2FP.F16.E4M3.UNPACK_B R74, R140.reuse ;  /* 0x0000008cff4a723e */ /* 0x080fe200020006ff */
[----:B------:R-:W-:Y:S05]  /*6f00*/  WARPSYNC.ALL ;  /* 0x0000000000007948 */ /* 0x000fea0003800000 */
[----:B------:R-:W-:Y:S01]  /*6f10*/  R2UR UR4, R71 ;  /* 0x00000000470472ca */ /* 0x000fe200000e0000 */
[--C-:B------:R-:W-:Y:S01]  /*6f20*/  HADD2.F32 R72, -RZ, R74.reuse.H0_H0 ;  /* 0x2000004aff487230 */ /* 0x100fe20000004100 */
[----:B------:R-:W-:Y:S01]  /*6f30*/  F2FP.F16.E4M3.UNPACK_B R76, R140.H1 ;  /* 0x0000008cff4c723e */ /* 0x000fe200030006ff */
[----:B------:R-:W-:Y:S01]  /*6f40*/  HADD2.F32 R75, -RZ, R74.H1_H1 ;  /* 0x3000004aff4b7230 */ /* 0x000fe20000004100 */
[-C--:B------:R-:W-:Y:S01]  /*6f50*/  F2FP.F16.E4M3.UNPACK_B R78, R141.reuse ;  /* 0x0000008dff4e723e */ /* 0x080fe200020006ff */
[----:B------:R-:W-:Y:S01]  /*6f60*/  BSSY.RECONVERGENT B0, `(.L_x_123) ;  /* 0x000011d000007945 */ /* 0x000fe20003800200 */
[----:B------:R-:W-:Y:S01]  /*6f70*/  F2FP.F16.E4M3.UNPACK_B R80, R141.H1 ;  /* 0x0000008dff50723e */ /* 0x000fe200030006ff */
[----:B------:R-:W-:Y:S01]  /*6f80*/  HADD2.F32 R74, -RZ, R76.H0_H0 ;  /* 0x2000004cff4a7230 */ /* 0x000fe20000004100 */
[-C--:B------:R-:W-:Y:S01]  /*6f90*/  F2FP.F16.E4M3.UNPACK_B R82, R142.reuse ;  /* 0x0000008eff52723e */ /* 0x080fe200020006ff */
[--C-:B------:R-:W-:Y:S01]  /*6fa0*/  HADD2.F32 R77, -RZ, R78.reuse.H0_H0 ;  /* 0x2000004eff4d7230 */ /* 0x100fe20000004100 */
[----:B------:R-:W-:Y:S01]  /*6fb0*/  F2FP.F16.E4M3.UNPACK_B R84, R142.H1 ;  /* 0x0000008eff54723e */ /* 0x000fe200030006ff */
[----:B------:R-:W-:Y:S01]  /*6fc0*/  HADD2.F32 R78, -RZ, R78.H1_H1 ;  /* 0x3000004eff4e7230 */ /* 0x000fe20000004100 */
[-C--:B------:R-:W-:Y:S01]  /*6fd0*/  F2FP.F16.E4M3.UNPACK_B R86, R143.reuse ;  /* 0x0000008fff56723e */ /* 0x080fe200020006ff */
[----:B-1----:R-:W4:Y:S01]  /*6fe0*/  LDTM.x64 R4, tmem[UR4] ;  /* 0x00000004000479ee */ /* 0x002f220008340000 */
[----:B------:R-:W-:Y:S01]  /*6ff0*/  F2FP.F16.E4M3.UNPACK_B R88, R143.H1 ;  /* 0x0000008fff58723e */ /* 0x000fe200030006ff */
[----:B------:R-:W-:Y:S01]  /*7000*/  HADD2.F32 R76, -RZ, R76.H1_H1 ;  /* 0x3000004cff4c7230 */ /* 0x000fe20000004100 */
[-C--:B------:R-:W-:Y:S01]  /*7010*/  F2FP.F16.E4M3.UNPACK_B R90, R144.reuse ;  /* 0x00000090ff5a723e */ /* 0x080fe200020006ff */
[----:B------:R-:W-:Y:S01]  /*7020*/  HADD2.F32 R79, -RZ, R80.H0_H0 ;  /* 0x20000050ff4f7230 */ /* 0x000fe20000004100 */
[----:B------:R-:W-:Y:S01]  /*7030*/  F2FP.F16.E4M3.UNPACK_B R92, R144.H1 ;  /* 0x00000090ff5c723e */ /* 0x000fe200030006ff */
[--C-:B------:R-:W-:Y:S01]  /*7040*/  HADD2.F32 R81, -RZ, R82.reuse.H0_H0 ;  /* 0x20000052ff517230 */ /* 0x100fe20000004100 */
[----:B------:R-:W-:Y:S01]  /*7050*/  SHF.L.U32 R188, R168, 0x4, RZ ;  /* 0x00000004a8bc7819 */ /* 0x000fe200000006ff */
[----:B------:R-:W-:Y:S01]  /*7060*/  HADD2.F32 R82, -RZ, R82.H1_H1 ;  /* 0x30000052ff527230 */ /* 0x000fe20000004100 */
[----:B------:R-:W-:Y:S01]  /*7070*/  SHF.L.U32 R192, R167, 0x4, RZ ;  /* 0x00000004a7c07819 */ /* 0x000fe200000006ff */
[--C-:B------:R-:W-:Y:S01]  /*7080*/  HADD2.F32 R85, -RZ, R86.reuse.H0_H0 ;  /* 0x20000056ff557230 */ /* 0x100fe20000004100 */
[----:B------:R-:W-:Y:S01]  /*7090*/  SHF.L.U32 R190, R173, 0x4, RZ ;  /* 0x00000004adbe7819 */ /* 0x000fe200000006ff */
[----:B------:R-:W-:Y:S01]  /*70a0*/  HADD2.F32 R86, -RZ, R86.H1_H1 ;  /* 0x30000056ff567230 */ /* 0x000fe20000004100 */
[----:B------:R-:W-:Y:S01]  /*70b0*/  IADD3 R181, PT, PT, R175, R192, RZ ;  /* 0x000000c0afb57210 */ /* 0x000fe20007ffe0ff */
[--C-:B------:R-:W-:Y:S01]  /*70c0*/  HADD2.F32 R89, -RZ, R90.reuse.H0_H0 ;  /* 0x2000005aff597230 */ /* 0x100fe20000004100 */
[----:B------:R-:W-:Y:S01]  /*70d0*/  F2FP.F16.E4M3.UNPACK_B R94, R145 ;  /* 0x00000091ff5e723e */ /* 0x000fe200020006ff */
[----:B------:R-:W-:Y:S01]  /*70e0*/  HADD2.F32 R90, -RZ, R90.H1_H1 ;  /* 0x3000005aff5a7230 */ /* 0x000fe20000004100 */
[----:B------:R-:W-:Y:S01]  /*70f0*/  F2FP.F16.E4M3.UNPACK_B R98, R146 ;  /* 0x00000092ff62723e */ /* 0x000fe200020006ff */
[----:B------:R-:W-:Y:S01]  /*7100*/  HADD2.F32 R80, -RZ, R80.H1_H1 ;  /* 0x30000050ff507230 */ /* 0x000fe20000004100 */
[----:B------:R-:W-:Y:S01]  /*7110*/  F2FP.F16.E4M3.UNPACK_B R102, R147 ;  /* 0x00000093ff66723e */ /* 0x000fe200020006ff */
[--C-:B------:R-:W-:Y:S01]  /*7120*/  HADD2.F32 R93, -RZ, R94.reuse.H0_H0 ;  /* 0x2000005eff5d7230 */ /* 0x100fe20000004100 */
[----:B------:R-:W-:Y:S01]  /*7130*/  F2FP.F16.E4M3.UNPACK_B R106, R148 ;  /* 0x00000094ff6a723e */ /* 0x000fe200020006ff */
[----:B------:R-:W-:Y:S01]  /*7140*/  HADD2.F32 R94, -RZ, R94.H1_H1 ;  /* 0x3000005eff5e7230 */ /* 0x000fe20000004100 */
[----:B------:R-:W-:Y:S01]  /*7150*/  F2FP.F16.E4M3.UNPACK_B R110, R149 ;  /* 0x00000095ff6e723e */ /* 0x000fe200020006ff */
[C---:B----4-:R-:W-:Y:S01]  /*7160*/  FMUL R0, R70.reuse, R4 ;  /* 0x0000000446007220 */ /* 0x050fe20000400000 */
[C---:B--2---:R-:W-:Y:S01]  /*7170*/  FMUL R2, R70.reuse, R5 ;  /* 0x0000000546027220 */ /* 0x044fe20000400000 */
[C---:B------:R-:W-:Y:S01]  /*7180*/  FMUL R4, R70.reuse, R8 ;  /* 0x0000000846047220 */ /* 0x040fe20000400000 */
[C---:B------:R-:W-:Y:S01]  /*7190*/  FMUL R5, R70.reuse, R9 ;  /* 0x0000000946057220 */ /* 0x040fe20000400000 */
[C---:B------:R-:W-:Y:S01]  /*71a0*/  FFMA R0, R73.reuse, R72, R0 ;  /* 0x0000004849007223 */ /* 0x040fe20000000000 */
[C---:B------:R-:W-:Y:S01]  /*71b0*/  FFMA R2, R73.reuse, R75, R2 ;  /* 0x0000004b49027223 */ /* 0x040fe20000000002 */
[C---:B------:R-:W-:Y:S01]  /*71c0*/  FMUL R8, R70.reuse, R12 ;  /* 0x0000000c46087220 */ /* 0x040fe20000400000 */
[C---:B------:R-:W-:Y:S01]  /*71d0*/  FMUL R9, R70.reuse, R13 ;  /* 0x0000000d46097220 */ /* 0x040fe20000400000 */
[C---:B------:R-:W-:Y:S01]  /*71e0*/  FMUL R12, R70.reuse, R16 ;  /* 0x00000010460c7220 */ /* 0x040fe20000400000 */
[C---:B------:R-:W-:Y:S01]  /*71f0*/  FMUL R13, R70.reuse, R17 ;  /* 0x00000011460d7220 */ /* 0x040fe20000400000 */
[C---:B------:R-:W-:Y:S01]  /*7200*/  FMUL R16, R70.reuse, R20 ;  /* 0x0000001446107220 */ /* 0x040fe20000400000 */
[C---:B------:R-:W-:Y:S01]  /*7210*/  FMUL R17, R70.reuse, R21 ;  /* 0x0000001546117220 */ /* 0x040fe20000400000 */
[C---:B------:R-:W-:Y:S01]  /*7220*/  FMUL R20, R70.reuse, R24 ;  /* 0x0000001846147220 */ /* 0x040fe20000400000 */
[C---:B------:R-:W-:Y:S01]  /*7230*/  FMUL R21, R70.reuse, R25 ;  /* 0x0000001946157220 */ /* 0x040fe20000400000 */
[--C-:B------:R-:W-:Y:S02]  /*7240*/  HADD2.F32 R97, -RZ, R98.reuse.H0_H0 ;  /* 0x20000062ff617230 */ /* 0x100fe40000004100 */
[C---:B------:R-:W-:Y:S01]  /*7250*/  FMUL R24, R70.reuse, R28 ;  /* 0x0000001c46187220 */ /* 0x040fe20000400000 */
[----:B------:R-:W-:Y:S02]  /*7260*/  HADD2.F32 R98, -RZ, R98.H1_H1 ;  /* 0x30000062ff627230 */ /* 0x000fe40000004100 */
[C---:B------:R-:W-:Y:S01]  /*7270*/  FMUL R25, R70.reuse, R29 ;  /* 0x0000001d46197220 */ /* 0x040fe20000400000 */
[--C-:B------:R-:W-:Y:S02]  /*7280*/  HADD2.F32 R101, -RZ, R102.reuse.H0_H0 ;  /* 0x20000066ff657230 */ /* 0x100fe40000004100 */
[C---:B------:R-:W-:Y:S01]  /*7290*/  FMUL R28, R70.reuse, R32 ;  /* 0x00000020461c7220 */ /* 0x040fe20000400000 */
[----:B------:R-:W-:Y:S02]  /*72a0*/  HADD2.F32 R102, -RZ, R102.H1_H1 ;  /* 0x30000066ff667230 */ /* 0x000fe40000004100 */
[C---:B------:R-:W-:Y:S01]  /*72b0*/  FMUL R29, R70.reuse, R33 ;  /* 0x00000021461d7220 */ /* 0x040fe20000400000 */
[--C-:B------:R-:W-:Y:S02]  /*72c0*/  HADD2.F32 R105, -RZ, R106.reuse.H0_H0 ;  /* 0x2000006aff697230 */ /* 0x100fe40000004100 */
[C---:B------:R-:W-:Y:S01]  /*72d0*/  FMUL R32, R70.reuse, R36 ;  /* 0x0000002446207220 */ /* 0x040fe20000400000 */
[----:B------:R-:W-:Y:S01]  /*72e0*/  F2FP.F16.E4M3.UNPACK_B R96, R145.H1 ;  /* 0x00000091ff60723e */ /* 0x000fe200030006ff */
[----:B------:R-:W-:Y:S02]  /*72f0*/  HADD2.F32 R106, -RZ, R106.H1_H1 ;  /* 0x3000006aff6a7230 */ /* 0x000fe40000004100 */
[C---:B------:R-:W-:Y:S01]  /*7300*/  FMUL R33, R70.reuse, R37 ;  /* 0x0000002546217220 */ /* 0x040fe20000400000 */
[--C-:B------:R-:W-:Y:S02]  /*7310*/  HADD2.F32 R109, -RZ, R110.reuse.H0_H0 ;  /* 0x2000006eff6d7230 */ /* 0x100fe40000004100 */
[C---:B------:R-:W-:Y:S01]  /*7320*/  FMUL R36, R70.reuse, R40 ;  /* 0x0000002846247220 */ /* 0x040fe20000400000 */
[----:B------:R-:W-:Y:S01]  /*7330*/  F2FP.F16.E4M3.UNPACK_B R100, R146.H1 ;  /* 0x00000092ff64723e */ /* 0x000fe200030006ff */
[----:B------:R-:W-:Y:S02]  /*7340*/  HADD2.F32 R110, -RZ, R110.H1_H1 ;  /* 0x3000006eff6e7230 */ /* 0x000fe40000004100 */
[C---:B------:R-:W-:Y:S01]  /*7350*/  FMUL R37, R70.reuse, R41 ;  /* 0x0000002946257220 */ /* 0x040fe20000400000 */
[C---:B------:R-:W-:Y:S01]  /*7360*/  FMUL R40, R70.reuse, R44 ;  /* 0x0000002c46287220 */ /* 0x040fe20000400000 */
[----:B------:R-:W-:Y:S01]  /*7370*/  F2FP.F16.E4M3.UNPACK_B R104, R147.H1 ;  /* 0x00000093ff68723e */ /* 0x000fe200030006ff */
        /* <DEDUP_REMOVED lines=8> */
[----:B------:R-:W-:Y:S01]  /*7400*/  F2FP.F16.E4M3.UNPACK_B R114, R150 ;  /* 0x00000096ff72723e */ /* 0x000fe200020006ff */
[C---:B------:R-:W-:Y:S01]  /*7410*/  FMUL R53, R70.reuse, R57 ;  /* 0x0000003946357220 */ /* 0x040fe20000400000 */
[C---:B------:R-:W-:Y:S01]  /*7420*/  FMUL R56, R70.reuse, R60 ;  /* 0x0000003c46387220 */ /* 0x040fe20000400000 */
[----:B------:R-:W-:Y:S01]  /*7430*/  F2FP.F16.E4M3.UNPACK_B R116, R150.H1 ;  /* 0x00000096ff74723e */ /* 0x000fe200030006ff */
[C---:B------:R-:W-:Y:S01]  /*7440*/  FMUL R57, R70.reuse, R61 ;  /* 0x0000003d46397220 */ /* 0x040fe20000400000 */
[--C-:B------:R-:W-:Y:S02]  /*7450*/  HADD2.F32 R113, -RZ, R114.reuse.H0_H0 ;  /* 0x20000072ff717230 */ /* 0x100fe40000004100 */
[C---:B------:R-:W-:Y:S01]  /*7460*/  FMUL R60, R70.reuse, R64 ;  /* 0x00000040463c7220 */ /* 0x040fe20000400000 */
[----:B------:R-:W-:Y:S01]  /*7470*/  F2FP.F16.E4M3.UNPACK_B R118, R151 ;  /* 0x00000097ff76723e */ /* 0x000fe200020006ff */
[----:B------:R-:W-:Y:S02]  /*7480*/  HADD2.F32 R114, -RZ, R114.H1_H1 ;  /* 0x30000072ff727230 */ /* 0x000fe40000004100 */
[C---:B------:R-:W-:Y:S01]  /*7490*/  FMUL R61, R70.reuse, R65 ;  /* 0x00000041463d7220 */ /* 0x040fe20000400000 */
[C---:B------:R-:W-:Y:S01]  /*74a0*/  FMUL R3, R70.reuse, R6 ;  /* 0x0000000646037220 */ /* 0x040fe20000400000 */
[----:B------:R-:W-:Y:S01]  /*74b0*/  F2FP.F16.E4M3.UNPACK_B R120, R151.H1 ;  /* 0x00000097ff78723e */ /* 0x000fe200030006ff */
[--C-:B------:R-:W-:Y:S02]  /*74c0*/  HADD2.F32 R117, -RZ, R118.reuse.H0_H0 ;  /* 0x20000076ff757230 */ /* 0x100fe40000004100 */
[C---:B------:R-:W-:Y:S01]  /*74d0*/  FMUL R7, R70.reuse, R7 ;  /* 0x0000000746077220 */ /* 0x040fe20000400000 */
[C---:B------:R-:W-:Y:S01]  /*74e0*/  FFMA R3, R73.reuse, R74, R3 ;  /* 0x0000004a49037223 */ /* 0x040fe20000000003 */
[----:B------:R-:W-:Y:S01]  /*74f0*/  F2FP.F16.E4M3.UNPACK_B R122, R152 ;  /* 0x00000098ff7a723e */ /* 0x000fe200020006ff */
[----:B------:R-:W-:Y:S02]  /*7500*/  HADD2.F32 R118, -RZ, R118.H1_H1 ;  /* 0x30000076ff767230 */ /* 0x000fe40000004100 */
[C---:B------:R-:W-:Y:S01]  /*7510*/  FFMA R7, R73.reuse, R76, R7 ;  /* 0x0000004c49077223 */ /* 0x040fe20000000007 */
[C---:B------:R-:W-:Y:S01]  /*7520*/  FFMA R4, R73.reuse, R77, R4 ;  /* 0x0000004d49047223 */ /* 0x040fe20000000004 */
[----:B------:R-:W-:Y:S01]  /*7530*/  F2FP.F16.E4M3.UNPACK_B R124, R152.H1 ;  /* 0x00000098ff7c723e */ /* 0x000fe200030006ff */
[----:B------:R-:W-:Y:S01]  /*7540*/  FFMA R5, R73, R78, R5 ;  /* 0x0000004e49057223 */ /* 0x000fe20000000005 */
[--C-:B------:R-:W-:Y:S01]  /*7550*/  HADD2.F32 R121, -RZ, R122.reuse.H0_H0 ;  /* 0x2000007aff797230 */ /* 0x100fe20000004100 */
[----:B------:R-:W-:Y:S01]  /*7560*/  F2FP.SATFINITE.E4M3.F32.PACK_AB_MERGE_C R179, R7, R3, RZ ;  /* 0x0000000307b3723e */ /* 0x000fe200048070ff */
[----:B------:R-:W-:Y:S02]  /*7570*/  HADD2.F32 R122, -RZ, R122.H1_H1 ;  /* 0x3000007aff7a7230 */ /* 0x000fe40000004100 */
[C---:B------:R-:W-:Y:S01]  /*7580*/  FMUL R6, R70.reuse, R10 ;  /* 0x0000000a46067220 */ /* 0x040fe20000400000 */
[----:B------:R-:W-:Y:S01]  /*7590*/  FMUL R11, R70, R11 ;  /* 0x0000000b460b7220 */ /* 0x000fe20000400000 */
[--C-:B------:R-:W-:Y:S01]  /*75a0*/  HADD2.F32 R83, -RZ, R84.reuse.H0_H0 ;  /* 0x20000054ff537230 */ /* 0x100fe20000004100 */
[----:B------:R-:W-:Y:S01]  /*75b0*/  F2FP.SATFINITE.E4M3.F32.PACK_AB_MERGE_C R184, R2, R0, R179 ;  /* 0x0000000002b8723e */ /* 0x000fe200048070b3 */
[----:B------:R-:W-:Y:S01]  /*75c0*/  FFMA R6, R73, R79, R6 ;  /* 0x0000004f49067223 */ /* 0x000fe20000000006 */
[----:B------:R-:W-:Y:S01]  /*75d0*/  IADD3 R179, PT, PT, R175, R188, RZ ;  /* 0x000000bcafb37210 */ /* 0x000fe20007ffe0ff */
[C---:B------:R-:W-:Y:S01]  /*75e0*/  FFMA R11, R73.reuse, R80, R11 ;  /* 0x00000050490b7223 */ /* 0x040fe2000000000b */
[C---:B------:R-:W-:Y:S01]  /*75f0*/  FFMA R8, R73.reuse, R81, R8 ;  /* 0x0000005149087223 */ /* 0x040fe20000000008 */
[----:B------:R-:W-:Y:S01]  /*7600*/  FFMA R9, R73, R82, R9 ;  /* 0x0000005249097223 */ /* 0x000fe20000000009 */
[----:B------:R-:W-:Y:S01]  /*7610*/  IADD3 R180, PT, PT, R190, R179, RZ ;  /* 0x000000b3beb47210 */ /* 0x000fe20007ffe0ff */
[----:B------:R-:W-:Y:S01]  /*7620*/  HADD2.F32 R84, -RZ, R84.H1_H1 ;  /* 0x30000054ff547230 */ /* 0x000fe20000004100 */
[----:B------:R-:W-:Y:S01]  /*7630*/  F2FP.SATFINITE.E4M3.F32.PACK_AB_MERGE_C R185, R11, R6, RZ ;  /* 0x000000060bb9723e */ /* 0x000fe200048070ff */
[C---:B------:R-:W-:Y:S01]  /*7640*/  FMUL R10, R70.reuse, R14 ;  /* 0x0000000e460a7220 */ /* 0x040fe20000400000 */
[C---:B------:R-:W-:Y:S01]  /*7650*/  FMUL R15, R70.reuse, R15 ;  /* 0x0000000f460f7220 */ /* 0x040fe20000400000 */
[--C-:B------:R-:W-:Y:S01]  /*7660*/  HADD2.F32 R87, -RZ, R88.reuse.H0_H0 ;  /* 0x20000058ff577230 */ /* 0x100fe20000004100 */
[----:B------:R-:W-:Y:S01]  /*7670*/  F2FP.SATFINITE.E4M3.F32.PACK_AB_MERGE_C R185, R5, R4, R185 ;  /* 0x0000000405b9723e */ /* 0x000fe200048070b9 */
[C---:B------:R-:W-:Y:S01]  /*7680*/  FFMA R10, R73.reuse, R83, R10 ;  /* 0x00000053490a7223 */ /* 0x040fe2000000000a */
[C---:B------:R-:W-:Y:S01]  /*7690*/  FFMA R15, R73.reuse, R84, R15 ;  /* 0x00000054490f7223 */ /* 0x040fe2000000000f */
[C---:B------:R-:W-:Y:S01]  /*76a0*/  FFMA R12, R73.reuse, R85, R12 ;  /* 0x00000055490c7223 */ /* 0x040fe2000000000c */
[----:B------:R-:W-:Y:S01]  /*76b0*/  FFMA R13, R73, R86, R13 ;  /* 0x00000056490d7223 */ /* 0x000fe2000000000d */
[----:B------:R-:W-:Y:S02]  /*76c0*/  HADD2.F32 R88, -RZ, R88.H1_H1 ;  /* 0x30000058ff587230 */ /* 0x000fe40000004100 */
[C---:B------:R-:W-:Y:S01]  /*76d0*/  FMUL R14, R70.reuse, R18 ;  /* 0x00000012460e7220 */ /* 0x040fe20000400000 */
[----:B------:R-:W-:Y:S01]  /*76e0*/  F2FP.F16.E4M3.UNPACK_B R126, R153 ;  /* 0x00000099ff7e723e */ /* 0x000fe200020006ff */
[C---:B------:R-:W-:Y:S01]  /*76f0*/  FMUL R19, R70.reuse, R19 ;  /* 0x0000001346137220 */ /* 0x040fe20000400000 */
[----:B------:R-:W-:Y:S01]  /*7700*/  HADD2.F32 R91, -RZ, R92.H0_H0 ;  /* 0x2000005cff5b7230 */ /* 0x000fe20000004100 */
[----:B------:R-:W-:Y:S01]  /*7710*/  F2FP.SATFINITE.E4M3.F32.PACK_AB_MERGE_C R186, R15, R10, RZ ;  /* 0x0000000a0fba723e */ /* 0x000fe200048070ff */
[C---:B------:R-:W-:Y:S01]  /*7720*/  FFMA R14, R73.reuse, R87, R14 ;  /* 0x00000057490e7223 */ /* 0x040fe2000000000e */
[C---:B------:R-:W-:Y:S01]  /*7730*/  FFMA R19, R73.reuse, R88, R19 ;  /* 0x0000005849137223 */ /* 0x040fe20000000013 */
[C---:B------:R-:W-:Y:S01]  /*7740*/  FFMA R16, R73.reuse, R89, R16 ;  /* 0x0000005949107223 */ /* 0x040fe20000000010 */
[----:B------:R-:W-:Y:S01]  /*7750*/  F2FP.F16.E4M3.UNPACK_B R128, R153.H1 ;  /* 0x00000099ff80723e */ /* 0x000fe200030006ff */
[----:B------:R-:W-:Y:S01]  /*7760*/  FFMA R17, R73, R90, R17 ;  /* 0x0000005a49117223 */ /* 0x000fe20000000011 */
[----:B------:R-:W-:Y:S01]  /*7770*/  F2FP.SATFINITE.E4M3.F32.PACK_AB_MERGE_C R186, R9, R8, R186 ;  /* 0x0000000809ba723e */ /* 0x000fe200048070ba */
[--C-:B------:R-:W-:Y:S01]  /*7780*/  HADD2.F32 R125, -RZ, R126.reuse.H0_H0 ;  /* 0x2000007eff7d7230 */ /* 0x100fe20000004100 */
[----:B------:R-:W-:Y:S01]  /*7790*/  F2FP.SATFINITE.E4M3.F32.PACK_AB_MERGE_C R187, R19, R14, RZ ;  /* 0x0000000e13bb723e */ /* 0x000fe200048070ff */
[----:B------:R-:W-:Y:S02]  /*77a0*/  HADD2.F32 R126, -RZ, R126.H1_H1 ;  /* 0x3000007eff7e7230 */ /* 0x000fe40000004100 */
[C---:B------:R-:W-:Y:S01]  /*77b0*/  FMUL R18, R70.reuse, R22 ;  /* 0x0000001646127220 */ /* 0x040fe20000400000 */
[----:B------:R-:W-:Y:S01]  /*77c0*/  HADD2.F32 R92, -RZ, R92.H1_H1 ;  /* 0x3000005cff5c7230 */ /* 0x000fe20000004100 */
[----:B------:R-:W-:Y:S01]  /*77d0*/  F2FP.SATFINITE.E4M3.F32.PACK_AB_MERGE_C R187, R13, R12, R187 ;  /* 0x0000000c0dbb723e */ /* 0x000fe200048070bb */
[C---:B------:R-:W-:Y:S01]  /*77e0*/  FMUL R23, R70.reuse, R23 ;  /* 0x0000001746177220 */ /* 0x040fe20000400000 */
[--C-:B------:R-:W-:Y:S02]  /*77f0*/  HADD2.F32 R95, -RZ, R96.reuse.H0_H0 ;  /* 0x20000060ff5f7230 */ /* 0x100fe40000004100 */
[C---:B------:R-:W-:Y:S01]  /*7800*/  FFMA R18, R73.reuse, R91, R18 ;  /* 0x0000005b49127223 */ /* 0x040fe20000000012 */
[----:B------:R-:W-:Y:S01]  /*7810*/  HADD2.F32 R96, -RZ, R96.H1_H1 ;  /* 0x30000060ff607230 */ /* 0x000fe20000004100 */
[----:B------:R1:W-:Y:S01]  /*7820*/  STS.128 [R137+UR44+0x8200], R184 ;  /* 0x008200b889007988 */ /* 0x0003e20008000c2c */
[C---:B------:R-:W-:Y:S01]  /*7830*/  FFMA R23, R73.reuse, R92, R23 ;  /* 0x0000005c49177223 */ /* 0x040fe20000000017 */
[C---:B------:R-:W-:Y:S01]  /*7840*/  FFMA R20, R73.reuse, R93, R20 ;  /* 0x0000005d49147223 */ /* 0x040fe20000000014 */
[----:B------:R-:W-:Y:S01]  /*7850*/  FFMA R21, R73, R94, R21 ;  /* 0x0000005e49157223 */ /* 0x000fe20000000015 */
        /* <DEDUP_REMOVED lines=20> */
[----:B------:R-:W-:Y:S02]  /*79a0*/  HADD2.F32 R104, -RZ, R104.H1_H1 ;  /* 0x30000068ff687230 */ /* 0x000fe40000004100 */
        /* <DEDUP_REMOVED lines=24> */
[----:B------:R1:W-:Y:S01]  /*7b30*/  STS.128 [R179+0x8010], R196 ;  /* 0x008010c4b3007388 */ /* 0x0003e20000000c00 */
[C---:B------:R-:W-:Y:S01]  /*7b40*/  FFMA R39, R73.reuse, R108, R39 ;  /* 0x0000006c49277223 */ /* 0x040fe20000000027 */
[C---:B------:R-:W-:Y:S01]  /*7b50*/  FFMA R36, R73.reuse, R109, R36 ;  /* 0x0000006d49247223 */ /* 0x040fe20000000024 */
[----:B------:R-:W-:Y:S01]  /*7b60*/  FFMA R37, R73, R110, R37 ;  /* 0x0000006e49257223 */ /* 0x000fe20000000025 */
[----:B------:R-:W-:Y:S01]  /*7b70*/  FMUL R38, R70, R42 ;  /* 0x0000002a46267220 */ /* 0x000fe20000400000 */
[----:B------:R-:W-:Y:S01]  /*7b80*/  ISETP.NE.AND P0, PT, R178, RZ, PT ;  /* 0x000000ffb200720c */ /* 0x000fe20003f05270 */
[C---:B------:R-:W-:Y:S01]  /*7b90*/  FMUL R43, R70.reuse, R43 ;  /* 0x0000002b462b7220 */ /* 0x040fe20000400000 */
[--C-:B------:R-:W-:Y:S01]  /*7ba0*/  HADD2.F32 R115, -RZ, R116.reuse.H0_H0 ;  /* 0x20000074ff737230 */ /* 0x100fe20000004100 */
[----:B------:R-:W-:Y:S01]  /*7bb0*/  F2FP.SATFINITE.E4M3.F32.PACK_AB_MERGE_C R200, R39, R34, RZ ;  /* 0x0000002227c8723e */ /* 0x000fe200048070ff */
[C---:B------:R-:W-:Y:S01]  /*7bc0*/  FFMA R38, R73.reuse, R111, R38 ;  /* 0x0000006f49267223 */ /* 0x040fe20000000026 */
[C---:B------:R-:W-:Y:S01]  /*7bd0*/  FFMA R43, R73.reuse, R112, R43 ;  /* 0x00000070492b7223 */ /* 0x040fe2000000002b */
[----:B------:R-:W-:Y:S01]  /*7be0*/  FFMA R40, R73, R113, R40 ;  /* 0x0000007149287223 */ /* 0x000fe20000000028 */
[----:B------:R-:W-:Y:S01]  /*7bf0*/  F2FP.SATFINITE.E4M3.F32.PACK_AB_MERGE_C R200, R33, R32, R200 ;  /* 0x0000002021c8723e */ /* 0x000fe200048070c8 */
[----:B------:R-:W-:Y:S01]  /*7c00*/  FFMA R41, R73, R114, R41 ;  /* 0x0000007249297223 */ /* 0x000fe20000000029 */
        /* <DEDUP_REMOVED lines=8> */
[----:B------:R-:W-:Y:S01]  /*7c90*/  FFMA R44, R73, R117, R44 ;  /* 0x00000075492c7223 */ /* 0x000fe2000000002c */
[----:B------:R-:W-:Y:S01]  /*7ca0*/  ISETP.NE.AND P6, PT, R189, RZ, PT ;  /* 0x000000ffbd00720c */ /* 0x000fe20003fc5270 */
[----:B------:R-:W-:Y:S01]  /*7cb0*/  FFMA R45, R73, R118, R45 ;  /* 0x00000076492d7223 */ /* 0x000fe2000000002d */
[----:B------:R-:W-:Y:S01]  /*7cc0*/  HADD2.F32 R120, -RZ, R120.H1_H1 ;  /* 0x30000078ff787230 */ /* 0x000fe20000004100 */
[----:B------:R-:W-:Y:S01]  /*7cd0*/  F2FP.SATFINITE.E4M3.F32.PACK_AB_MERGE_C R202, R47, R42, RZ ;  /* 0x0000002a2fca723e */ /* 0x000fe200048070ff */
[C---:B------:R-:W-:Y:S01]  /*7ce0*/  FMUL R46, R70.reuse, R50 ;  /* 0x00000032462e7220 */ /* 0x040fe20000400000 */
[C---:B------:R-:W-:Y:S01]  /*7cf0*/  FMUL R51, R70.reuse, R51 ;  /* 0x0000003346337220 */ /* 0x040fe20000400000 */
[--C-:B------:R-:W-:Y:S02]  /*7d00*/  HADD2.F32 R123, -RZ, R124.reuse.H0_H0 ;  /* 0x2000007cff7b7230 */ /* 0x100fe40000004100 */
[C---:B------:R-:W-:Y:S01]  /*7d10*/  FMUL R50, R70.reuse, R54 ;  /* 0x0000003646327220 */ /* 0x040fe20000400000 */
[C---:B------:R-:W-:Y:S01]  /*7d20*/  FFMA R46, R73.reuse, R119, R46 ;  /* 0x00000077492e7223 */ /* 0x040fe2000000002e */
[----:B------:R-:W-:Y:S02]  /*7d30*/  HADD2.F32 R124, -RZ, R124.H1_H1 ;  /* 0x3000007cff7c7230 */ /* 0x000fe40000004100 */
[C---:B------:R-:W-:Y:S01]  /*7d40*/  FFMA R51, R73.reuse, R120, R51 ;  /* 0x0000007849337223 */ /* 0x040fe20000000033 */
[C---:B------:R-:W-:Y:S01]  /*7d50*/  FMUL R55, R70.reuse, R55 ;  /* 0x0000003746377220 */ /* 0x040fe20000400000 */
[C---:B------:R-:W-:Y:S01]  /*7d60*/  FFMA R48, R73.reuse, R121, R48 ;  /* 0x0000007949307223 */ /* 0x040fe20000000030 */
[C---:B------:R-:W-:Y:S01]  /*7d70*/  FFMA R49, R73.reuse, R122, R49 ;  /* 0x0000007a49317223 */ /* 0x040fe20000000031 */
[--C-:B------:R-:W-:Y:S02]  /*7d80*/  HADD2.F32 R127, -RZ, R128.reuse.H0_H0 ;  /* 0x20000080ff7f7230 */ /* 0x100fe40000004100 */
[C---:B------:R-:W-:Y:S01]  /*7d90*/  FFMA R50, R73.reuse, R123, R50 ;  /* 0x0000007b49327223 */ /* 0x040fe20000000032 */
[----:B------:R-:W-:Y:S02]  /*7da0*/  HADD2.F32 R128, -RZ, R128.H1_H1 ;  /* 0x30000080ff807230 */ /* 0x000fe40000004100 */
[C---:B------:R-:W-:Y:S01]  /*7db0*/  FMUL R54, R70.reuse, R58 ;  /* 0x0000003a46367220 */ /* 0x040fe20000400000 */
        /* <DEDUP_REMOVED lines=16> */
[----:B------:R-:W-:Y:S01]  /*7ec0*/  FFMA R63, R73, R132, R63 ;  /* 0x00000084493f7223 */ /* 0x000fe2000000003f */
[----:B------:R-:W-:Y:S01]  /*7ed0*/  FMUL R67, R70, R67 ;  /* 0x0000004346437220 */ /* 0x000fe20000400000 */
[----:B------:R-:W-:Y:S01]  /*7ee0*/  F2FP.SATFINITE.E4M3.F32.PACK_AB_MERGE_C R203, R51, R46, RZ ;  /* 0x0000002e33cb723e */ /* 0x000fe200048070ff */
[C---:B------:R-:W-:Y:S01]  /*7ef0*/  FFMA R60, R73.reuse, R133, R60 ;  /* 0x00000085493c7223 */ /* 0x040fe2000000003c */
[C---:B------:R-:W-:Y:S01]  /*7f00*/  FFMA R61, R73.reuse, R134, R61 ;  /* 0x00000086493d7223 */ /* 0x040fe2000000003d */
[C---:B------:R-:W-:Y:S01]  /*7f10*/  FFMA R62, R73.reuse, R135, R62 ;  /* 0x00000087493e7223 */ /* 0x040fe2000000003e */
[----:B------:R-:W-:Y:S01]  /*7f20*/  FFMA R67, R73, R136, R67 ;  /* 0x0000008849437223 */ /* 0x000fe20000000043 */
[----:B------:R-:W-:Y:S02]  /*7f30*/  F2FP.SATFINITE.E4M3.F32.PACK_AB_MERGE_C R202, R41, R40, R202 ;  /* 0x0000002829ca723e */ /* 0x000fe400048070ca */
[----:B------:R-:W-:Y:S02]  /*7f40*/  F2FP.SATFINITE.E4M3.F32.PACK_AB_MERGE_C R203, R45, R44, R203 ;  /* 0x0000002c2dcb723e */ /* 0x000fe400048070cb */
[----:B------:R-:W-:Y:S02]  /*7f50*/  F2FP.SATFINITE.E4M3.F32.PACK_AB_MERGE_C R204, R55, R50, RZ ;  /* 0x0000003237cc723e */ /* 0x000fe400048070ff */
[----:B------:R-:W-:Y:S01]  /*7f60*/  F2FP.SATFINITE.E4M3.F32.PACK_AB_MERGE_C R205, R59, R54, RZ ;  /* 0x000000363bcd723e */ /* 0x000fe200048070ff */
[----:B------:R1:W-:Y:S01]  /*7f70*/  STS.128 [R181+0x8020], R200 ;  /* 0x008020c8b5007388 */ /* 0x0003e20000000c00 */
[----:B------:R-:W-:Y:S02]  /*7f80*/  F2FP.SATFINITE.E4M3.F32.PACK_AB_MERGE_C R206, R63, R58, RZ ;  /* 0x0000003a3fce723e */ /* 0x000fe400048070ff */
[----:B------:R-:W-:Y:S02]  /*7f90*/  F2FP.SATFINITE.E4M3.F32.PACK_AB_MERGE_C R207, R67, R62, RZ ;  /* 0x0000003e43cf723e */ /* 0x000fe400048070ff */
[----:B------:R-:W-:Y:S02]  /*7fa0*/  F2FP.SATFINITE.E4M3.F32.PACK_AB_MERGE_C R204, R49, R48, R204 ;  /* 0x0000003031cc723e */ /* 0x000fe400048070cc */
[----:B------:R-:W-:Y:S02]  /*7fb0*/  F2FP.SATFINITE.E4M3.F32.PACK_AB_MERGE_C R205, R53, R52, R205 ;  /* 0x0000003435cd723e */ /* 0x000fe400048070cd */
[----:B------:R-:W-:Y:S02]  /*7fc0*/  F2FP.SATFINITE.E4M3.F32.PACK_AB_MERGE_C R206, R57, R56, R206 ;  /* 0x0000003839ce723e */ /* 0x000fe400048070ce */
[----:B------:R-:W-:Y:S02]  /*7fd0*/  F2FP.SATFINITE.E4M3.F32.PACK_AB_MERGE_C R207, R61, R60, R207 ;  /* 0x0000003c3dcf723e */ /* 0x000fe400048070cf */
[----:B------:R-:W-:Y:S02]  /*7fe0*/  LEA R191, R170, UR44, 0x3 ;  /* 0x0000002caabf7c11 */ /* 0x000fe4000f8e18ff */
[----:B------:R-:W-:Y:S01]  /*7ff0*/  @P6 SHF.L.U32 R194, R169, 0x1f, RZ ;  /* 0x0000001fa9c26819 */ /* 0x000fe200000006ff */
[----:B------:R1:W-:Y:S01]  /*8000*/  STS.128 [R180+0x8010], R204 ;  /* 0x008010ccb4007388 */ /* 0x0003e20000000c00 */
[----:B------:R-:W-:Y:S01]  /*8010*/  @!PT LDS RZ, [RZ] ;  /* 0x00000000fffff984 */ /* 0x000fe20000000800 */
[----:B------:R-:W-:Y:S01]  /*8020*/  @!PT LDS RZ, [RZ] ;  /* 0x00000000fffff984 */ /* 0x000fe20000000800 */
[----:B------:R-:W-:Y:S01]  /*8030*/  @!PT LDS RZ, [RZ] ;  /* 0x00000000fffff984 */ /* 0x000fe20000000800 */
[----:B------:R-:W-:Y:S01]  /*8040*/  @!PT LDS RZ, [RZ] ;  /* 0x00000000fffff984 */ /* 0x000fe20000000800 */
[----:B------:R2:W-:Y:S07]  /*8050*/  MEMBAR.ALL.CTA ;  /* 0x0000000000007992 */ /* 0x0005ee0000008000 */
[----:B--2---:R-:W2:Y:S02]  /*8060*/  FENCE.VIEW.ASYNC.S ;  /* 0x00000000000073c6 */ /* 0x004ea40000000000 */
[----:B--2---:R-:W-:Y:S06]  /*8070*/  BAR.SYNC.DEFER_BLOCKING 0x1, 0x80 ;  /* 0x0042000000007b1d */ /* 0x004fec0000010000 */
[----:B------:R-:W-:Y:S05]  /*8080*/  @P0 BRA `(.L_x_124) ;  /* 0x0000000000280947 */ /* 0x000fea0003800000 */
[----:B------:R-:W-:Y:S01]  /*8090*/  UIADD3 UR4, UPT, UPT, UR44, 0x8200, URZ ;  /* 0x000082002c047890 */ /* 0x000fe2000fffe0ff */
[----:B------:R-:W-:Y:S05]  /*80a0*/  UMOV UR51, UR36 ;  /* 0x0000002400337c82 */ /* 0x000fea0008000000 */
[----:B------:R-:W-:Y:S01]  /*80b0*/  MOV R177, UR4 ;  /* 0x0000000400b17c02 */ /* 0x000fe20008000f00 */
[----:B------:R-:W-:Y:S03]  /*80c0*/  UIADD3 UR4, UP0, UPT, UR62, 0x680, URZ ;  /* 0x000006803e047890 */ /* 0x000fe6000ff1e0ff */
[----:B------:R-:W-:Y:S01]  /*80d0*/  R2UR UR48, R177 ;  /* 0x00000000b13072ca */ /* 0x000fe200000e0000 */
[----:B------:R-:W-:Y:S11]  /*80e0*/  UIADD3.X UR5, UPT, UPT, URZ, UR63, URZ, UP0, !UPT ;  /* 0x0000003fff057290 */ /* 0x000ff600087fe4ff */
[----:B------:R-:W-:Y:S01]  /*80f0*/  @!UPT UIADD3 URZ, UPT, UPT, URZ, URZ, URZ ;  /* 0x000000fffffff290 */ /* 0x000fe2000fffe0ff */
[----:B------:R2:W-:Y:S01]  /*8100*/  UTMASTG.3D [UR48], [UR4] ;  /* 0x00000030040073b5 */ /* 0x0005e20008010000 */
[----:B------:R0:W-:Y:S01]  /*8110*/  UTMACMDFLUSH ;  /* 0x00000000000079b7 */ /* 0x0001e20000000000 */
[----:B--2---:R-:W-:Y:S04]  /*8120*/  DEPBAR.LE SB0, 0x1 ;  /* 0x000080400000791a */ /* 0x004fe80000000000 */
.L_x_124:
[----:B------:R-:W-:Y:S05]  /*8130*/  BSYNC.RECONVERGENT B0 ;  /* 0x0000000000007941 */ /* 0x000fea0003800200 */
.L_x_123:
[----:B------:R-:W-:Y:S06]  /*8140*/  BAR.SYNC.DEFER_BLOCKING 0x1, 0x80 ;  /* 0x0042000000007b1d */ /* 0x000fec0000010000 */
[----:B------:R-:W2:Y:S01]  /*8150*/  @P6 SYNCS.PHASECHK.TRANS64.TRYWAIT P0, [R191+URZ+0xb0], R194 ;  /* 0x0000b0c2bf0065a7 */ /* 0x000ea200080011ff */
[----:B------:R-:W-:Y:S01]  /*8160*/  BSSY B1, `(.L_x_125) ;  /* 0x0000023000017945 */ /* 0x000fe20003800000 */
[----:B--2---:R-:W-:Y:S03]  /*8170*/  @P6 SEL R182, RZ, 0x1, !P0 ;  /* 0x00000001ffb66807 */ /* 0x004fe60004000000 */
[----:B------:R-:W-:Y:S05]  /*8180*/  @!P6 BRA `(.L_x_126) ;  /* 0x000000000080e947 */ /* 0x000fea0003800000 */
[----:B------:R-:W-:Y:S01]  /*8190*/  ISETP.NE.AND P1, PT, R183, RZ, PT ;  /* 0x000000ffb700720c */ /* 0x000fe20003f25270 */
[----:B------:R-:W-:Y:S01]  /*81a0*/  BSSY B0, `(.L_x_127) ;  /* 0x000000a000007945 */ /* 0x000fe20003800000 */
[----:B------:R-:W-:Y:S11]  /*81b0*/  ISETP.NE.AND P0, PT, R182, RZ, PT ;  /* 0x000000ffb600720c */ /* 0x000ff60003f05270 */
[----:B------:R-:W-:Y:S04]  /*81c0*/  @P1 IMAD R3, R170, 0x2000, R175 ;  /* 0x00002000aa031824 */ /* 0x000fe800078e02af */
[C---:B------:R-:W-:Y:S01]  /*81d0*/  @P1 IMAD.IADD R5, R3.reuse, 0x1, R188 ;  /* 0x0000000103051824 */ /* 0x040fe200078e02bc */
[----:B------:R-:W-:Y:S03]  /*81e0*/  @P1 IADD3 R4, PT, PT, R3, R192, RZ ;  /* 0x000000c003041210 */ /* 0x000fe60007ffe0ff */
[----:B------:R-:W-:Y:S01]  /*81f0*/  @P1 IMAD.IADD R2, R190, 0x1, R5 ;  /* 0x00000001be021824 */ /* 0x000fe200078e0205 */
[----:B------:R-:W-:Y:S06]  /*8200*/  @P0 BRA `(.L_x_128) ;  /* 0x00000000000c0947 */ /* 0x000fec0003800000 */
[----:B------:R-:W-:Y:S04]  /*8210*/  SHF.L.U32 R0, R169, 0x1f, RZ ;  /* 0x0000001fa9007819 */ /* 0x000fe800000006ff */
[----:B------:R-:W2:Y:S02]  /*8220*/  SYNCS.PHASECHK.TRANS64.TRYWAIT P0, [R191+URZ+0xb0], R0 ;  /* 0x0000b000bf0075a7 */ /* 0x000ea400080011ff */
[----:B--2---:R-:W-:Y:S05]  /*8230*/  @!P0 BRA `(.L_x_129) ;  /* 0x0000004c00c88947 */ /* 0x004fea0003800000 */
.L_x_128:
[----:B------:R-:W-:Y:S05]  /*8240*/  BSYNC B0 ;  /* 0x0000000000007941 */ /* 0x000fea0003800000 */
.L_x_127:
[----:B------:R-:W-:Y:S01]  /*8250*/  ISETP.NE.AND P0, PT, R183, RZ, PT ;  /* 0x000000ffb700720c */ /* 0x000fe20003f05270 */
[----:B--2---:R-:W-:Y:S02]  /*8260*/  VIADD R191, R191, 0xd0 ;  /* 0x000000d0bfbf7836 */ /* 0x004fe40000000000 */
[----:B------:R-:W-:Y:S02]  /*8270*/  IMAD.U32 R0, RZ, RZ, UR45 ;  /* 0x0000002dff007e24 */ /* 0x000fe4000f8e00ff */
[----:B------:R-:W-:Y:S03]  /*8280*/  VIADD R170, R170, 0x1 ;  /* 0x00000001aaaa7836 */ /* 0x000fe60000000000 */
[----:B------:R-:W-:Y:S05]  /*8290*/  PRMT R0, R0, 0x654, R191 ;  /* 0x0000065400007816 */ /* 0x000fea00000000bf */
[----:B------:R2:W3:Y:S04]  /*82a0*/  @P0 LDS.128 R140, [R3] ;  /* 0x00000000038c0984 */ /* 0x0004e80000000c00 */
[----:B------:R2:W4:Y:S04]  /*82b0*/  @P0 LDS.128 R148, [R4+0x20] ;  /* 0x0000200004940984 */ /* 0x0005280000000c00 */
        /* <DEDUP_REMOVED lines=12> */
[----:B--234-:R-:W-:Y:S02]  /*8380*/  LOP3.LUT R169, R169, R0, RZ, 0x3c, !PT ;  /* 0x00000000a9a97212 */ /* 0x01cfe400078e3cff */
.L_x_126:
[----:B------:R-:W-:Y:S05]  /*8390*/  BSYNC B1 ;  /* 0x0000000000017941 */ /* 0x000fea0003800000 */
.L_x_125:
[----:B------:R-:W-:Y:S01]  /*83a0*/  VIADD R0, R71, 0x40 ;  /* 0x0000004047007836 */ /* 0x000fe20000000000 */
[----:B------:R-:W-:Y:S04]  /*83b0*/  BSSY.RECONVERGENT B6, `(.L_x_130) ;  /* 0x0000015000067945 */ /* 0x000fe80003800200 */
[----:B------:R-:W-:Y:S04]  /*83c0*/  SHF.R.U32.HI R0, RZ, 0x15, R0 ;  /* 0x00000015ff007819 */ /* 0x000fe80000011600 */
[----:B------:R-:W-:Y:S11]  /*83d0*/  LOP3.LUT P0, RZ, R0, 0x3, R163, 0x48, !PT ;  /* 0x0000000300ff7812 */ /* 0x000ff600078048a3 */
[----:B------:R-:W-:Y:S02]  /*83e0*/  @!UPT UIADD3 URZ, UPT, UPT, URZ, URZ, URZ ;  /* 0x000000fffffff290 */ /* 0x000fe4000fffe0ff */
        /* <DEDUP_REMOVED lines=8> */
[----:B------:R-:W5:Y:S01]  /*8470*/  LDCU.64 UR4, c[0x4][0x18] ;  /* 0x01000300ff0477ac */ /* 0x000f620008000a00 */
[----:B--2---:R-:W-:Y:S01]  /*8480*/  MOV R5, UR9 ;  /* 0x0000000900057c02 */ /* 0x004fe20008000f00 */
[----:B------:R-:W-:Y:S01]  /*8490*/  IMAD.U32 R4, RZ, RZ, UR8 ;  /* 0x00000008ff047e24 */ /* 0x000fe2000f8e00ff */
[----:B---3--:R-:W-:Y:S01]  /*84a0*/  MOV R7, UR7 ;  /* 0x0000000700077c02 */ /* 0x008fe20008000f00 */
[----:B------:R-:W-:Y:S01]  /*84b0*/  IMAD.U32 R6, RZ, RZ, UR6 ;  /* 0x00000006ff067e24 */ /* 0x000fe2000f8e00ff */
[----:B-----5:R-:W-:Y:S01]  /*84c0*/  MOV R11, UR5 ;  /* 0x00000005000b7c02 */ /* 0x020fe20008000f00 */
[----:B------:R-:W-:Y:S02]  /*84d0*/  IMAD.U32 R10, RZ, RZ, UR4 ;  /* 0x00000004ff0a7e24 */ /* 0x000fe4000f8e00ff */
[----:B------:R-:W-:Y:S07]  /*84e0*/  LEPC R20, `(.L_x_131) ;  /* 0x000000001014794e */ /* 0x000fee0000000000 */
[----:B-1--4-:R-:W-:Y:S05]  /*84f0*/  CALL.ABS.NOINC R2 ;  /* 0x0000000002007343 */ /* 0x012fea0003c00000 */
.L_x_131:
[----:B------:R-:W-:Y:S05]  /*8500*/  BSYNC.RECONVERGENT B6 ;  /* 0x0000000000067941 */ /* 0x000fea0003800200 */
.L_x_130:
[----:B------:R-:W-:Y:S01]  /*8510*/  F2FP.F16.E4M3.UNPACK_B R4, R141 ;  /* 0x0000008dff04723e */ /* 0x000fe200020006ff */
[----:B------:R-:W-:Y:S05]  /*8520*/  WARPSYNC.ALL ;  /* 0x0000000000007948 */ /* 0x000fea0003800000 */
[----:B------:R-:W-:Y:S01]  /*8530*/  R2UR UR4, R71 ;  /* 0x00000000470472ca */ /* 0x000fe200000e0000 */
[--C-:B------:R-:W-:Y:S01]  /*8540*/  HADD2.F32 R78, -RZ, R4.reuse.H0_H0 ;  /* 0x20000004ff4e7230 */ /* 0x100fe20000004100 */
[-C--:B------:R-:W-:Y:S01]  /*8550*/  F2FP.F16.E4M3.UNPACK_B R0, R140.reuse ;  /* 0x0000008cff00723e */ /* 0x080fe200020006ff */
[----:B------:R-:W-:Y:S01]  /*8560*/  HADD2.F32 R75, -RZ, R4.H1_H1 ;  /* 0x30000004ff4b7230 */ /* 0x000fe20000004100 */
[----:B------:R-:W-:Y:S01]  /*8570*/  F2FP.F16.E4M3.UNPACK_B R4, R143 ;  /* 0x0000008fff04723e */ /* 0x000fe200020006ff */
[----:B------:R-:W-:Y:S01]  /*8580*/  BSSY.RECONVERGENT B0, `(.L_x_132) ;  /* 0x0000116000007945 */ /* 0x000fe20003800200 */
[----:B------:R-:W-:Y:S01]  /*8590*/  F2FP.F16.E4M3.UNPACK_B R3, R140.H1 ;  /* 0x0000008cff03723e */ /* 0x000fe200030006ff */
[--C-:B------:R-:W-:Y:S01]  /*85a0*/  HADD2.F32 R2, -RZ, R0.reuse.H0_H0 ;  /* 0x20000000ff027230 */ /* 0x100fe20000004100 */
[----:B-1----:R-:W-:Y:S01]  /*85b0*/  F2FP.F16.E4M3.UNPACK_B R127, R154 ;  /* 0x0000009aff7f723e */ /* 0x002fe200020006ff */
[----:B------:R-:W-:Y:S01]  /*85c0*/  HADD2.F32 R72, -RZ, R0.H1_H1 ;  /* 0x30000000ff487230 */ /* 0x000fe20000004100 */
[----:B------:R-:W-:Y:S01]  /*85d0*/  F2FP.F16.E4M3.UNPACK_B R0, R141.H1 ;  /* 0x0000008dff00723e */ /* 0x000fe200030006ff */
[--C-:B------:R-:W-:Y:S01]  /*85e0*/  HADD2.F32 R74, -RZ, R3.reuse.H0_H0 ;  /* 0x20000003ff4a7230 */ /* 0x100fe20000004100 */
[----:B------:R-:W-:Y:S01]  /*85f0*/  F2FP.F16.E4M3.UNPACK_B R117, R151.H1 ;  /* 0x00000097ff75723e */ /* 0x000fe200030006ff */
[----:B------:R-:W-:Y:S01]  /*8600*/  HADD2.F32 R76, -RZ, R3.H1_H1 ;  /* 0x30000003ff4c7230 */ /* 0x000fe20000004100 */
[-C--:B------:R-:W-:Y:S01]  /*8610*/  F2FP.F16.E4M3.UNPACK_B R3, R142.reuse ;  /* 0x0000008eff03723e */ /* 0x080fe200020006ff */
[--C-:B------:R-:W-:Y:S01]  /*8620*/  HADD2.F32 R80, -RZ, R0.reuse.H0_H0 ;  /* 0x20000000ff507230 */ /* 0x100fe20000004100 */
[----:B------:R-:W-:Y:S01]  /*8630*/  ISETP.NE.AND P0, PT, R178, RZ, PT ;  /* 0x000000ffb200720c */ /* 0x000fe20003f05270 */
[----:B------:R-:W-:Y:S01]  /*8640*/  HADD2.F32 R77, -RZ, R0.H1_H1 ;  /* 0x30000000ff4d7230 */ /* 0x000fe20000004100 */
[----:B------:R-:W-:Y:S01]  /*8650*/  F2FP.F16.E4M3.UNPACK_B R0, R142.H1 ;  /* 0x0000008eff00723e */ /* 0x000fe200030006ff */
[--C-:B------:R-:W-:Y:S01]  /*8660*/  HADD2.F32 R82, -RZ, R3.reuse.H0_H0 ;  /* 0x20000003ff527230 */ /* 0x100fe20000004100 */
[----:B------:R-:W-:Y:S01]  /*8670*/  ISETP.NE.AND P6, PT, R189, RZ, PT ;  /* 0x000000ffbd00720c */ /* 0x000fe20003fc5270 */
[----:B------:R-:W-:Y:S01]  /*8680*/  HADD2.F32 R79, -RZ, R3.H1_H1 ;  /* 0x30000003ff4f7230 */ /* 0x000fe20000004100 */
[----:B------:R-:W-:Y:S01]  /*8690*/  F2FP.F16.E4M3.UNPACK_B R3, R143.H1 ;  /* 0x0000008fff03723e */ /* 0x000fe200030006ff */
[--C-:B------:R-:W-:Y:S02]  /*86a0*/  HADD2.F32 R84, -RZ, R0.reuse.H0_H0 ;  /* 0x20000000ff547230 */ /* 0x100fe40000004100 */
[----:B------:R-:W-:Y:S01]  /*86b0*/  HADD2.F32 R81, -RZ, R0.H1_H1 ;  /* 0x30000000ff517230 */ /* 0x000fe20000004100 */
[-C--:B------:R-:W-:Y:S01]  /*86c0*/  F2FP.F16.E4M3.UNPACK_B R0, R144.reuse ;  /* 0x00000090ff00723e */ /* 0x080fe200020006ff */
[--C-:B------:R-:W-:Y:S02]  /*86d0*/  HADD2.F32 R86, -RZ, R4.reuse.H0_H0 ;  /* 0x20000004ff567230 */ /* 0x100fe40000004100 */
[----:B------:R-:W-:Y:S01]  /*86e0*/  HADD2.F32 R83, -RZ, R4.H1_H1 ;  /* 0x30000004ff537230 */ /* 0x000fe20000004100 */
[-C--:B------:R-:W-:Y:S01]  /*86f0*/  F2FP.F16.E4M3.UNPACK_B R4, R145.reuse ;  /* 0x00000091ff04723e */ /* 0x080fe200020006ff */
[--C-:B------:R-:W-:Y:S02]  /*8700*/  HADD2.F32 R90, -RZ, R0.reuse.H0_H0 ;  /* 0x20000000ff5a7230 */ /* 0x100fe40000004100 */
[----:B------:R-:W-:Y:S01]  /*8710*/  HADD2.F32 R87, -RZ, R0.H1_H1 ;  /* 0x30000000ff577230 */ /* 0x000fe20000004100 */
[----:B------:R-:W-:Y:S01]  /*8720*/  F2FP.F16.E4M3.UNPACK_B R0, R145.H1 ;  /* 0x00000091ff00723e */ /* 0x000fe200030006ff */
[--C-:B------:R-:W-:Y:S02]  /*8730*/  HADD2.F32 R88, -RZ, R3.reuse.H0_H0 ;  /* 0x20000003ff587230 */ /* 0x100fe40000004100 */
[----:B------:R-:W-:Y:S01]  /*8740*/  HADD2.F32 R85, -RZ, R3.H1_H1 ;  /* 0x30000003ff557230 */ /* 0x000fe20000004100 */
[----:B------:R-:W-:Y:S01]  /*8750*/  F2FP.F16.E4M3.UNPACK_B R3, R144.H1 ;  /* 0x00000090ff03723e */ /* 0x000fe200030006ff */
[--C-:B------:R-:W-:Y:S02]  /*8760*/  HADD2.F32 R96, -RZ, R0.reuse.H0_H0 ;  /* 0x20000000ff607230 */ /* 0x100fe40000004100 */
[----:B------:R-:W-:Y:S01]  /*8770*/  HADD2.F32 R93, -RZ, R0.H1_H1 ;  /* 0x30000000ff5d7230 */ /* 0x000fe20000004100 */
[-C--:B------:R-:W-:Y:S01]  /*8780*/  F2FP.F16.E4M3.UNPACK_B R0, R146.reuse.H1 ;  /* 0x00000092ff00723e */ /* 0x080fe200030006ff */
[--C-:B------:R-:W-:Y:S02]  /*8790*/  HADD2.F32 R94, -RZ, R4.reuse.H0_H0 ;  /* 0x20000004ff5e7230 */ /* 0x100fe40000004100 */
[----:B------:R-:W-:Y:S01]  /*87a0*/  HADD2.F32 R91, -RZ, R4.H1_H1 ;  /* 0x30000004ff5b7230 */ /* 0x000fe20000004100 */
[----:B------:R-:W-:Y:S01]  /*87b0*/  F2FP.F16.E4M3.UNPACK_B R4, R147 ;  /* 0x00000093ff04723e */ /* 0x000fe200020006ff */
[--C-:B------:R-:W-:Y:S02]  /*87c0*/  HADD2.F32 R92, -RZ, R3.reuse.H0_H0 ;  /* 0x20000003ff5c7230 */ /* 0x100fe40000004100 */
[----:B------:R-:W-:Y:S01]  /*87d0*/  HADD2.F32 R89, -RZ, R3.H1_H1 ;  /* 0x30000003ff597230 */ /* 0x000fe20000004100 */
[----:B------:R-:W-:Y:S01]  /*87e0*/  F2FP.F16.E4M3.UNPACK_B R3, R146 ;  /* 0x00000092ff03723e */ /* 0x000fe200020006ff */
[--C-:B------:R-:W-:Y:S02]  /*87f0*/  HADD2.F32 R100, -RZ, R0.reuse.H0_H0 ;  /* 0x20000000ff647230 */ /* 0x100fe40000004100 */
[----:B------:R-:W-:Y:S01]  /*8800*/  HADD2.F32 R97, -RZ, R0.H1_H1 ;  /* 0x30000000ff617230 */ /* 0x000fe20000004100 */
[-C--:B------:R-:W-:Y:S01]  /*8810*/  F2FP.F16.E4M3.UNPACK_B R0, R148.reuse ;  /* 0x00000094ff00723e */ /* 0x080fe200020006ff */
[--C-:B------:R-:W-:Y:S02]  /*8820*/  HADD2.F32 R102, -RZ, R4.reuse.H0_H0 ;  /* 0x20000004ff667230 */ /* 0x100fe40000004100 */
[----:B------:R-:W-:Y:S01]  /*8830*/  HADD2.F32 R99, -RZ, R4.H1_H1 ;  /* 0x30000004ff637230 */ /* 0x000fe20000004100 */
[----:B------:R-:W-:Y:S01]  /*8840*/  F2FP.F16.E4M3.UNPACK_B R4, R149 ;  /* 0x00000095ff04723e */ /* 0x000fe200020006ff */
[--C-:B------:R-:W-:Y:S02]  /*8850*/  HADD2.F32 R98, -RZ, R3.reuse.H0_H0 ;  /* 0x20000003ff627230 */ /* 0x100fe40000004100 */
[----:B------:R-:W-:Y:S01]  /*8860*/  HADD2.F32 R95, -RZ, R3.H1_H1 ;  /* 0x30000003ff5f7230 */ /* 0x000fe20000004100 */
[----:B------:R-:W-:Y:S01]  /*8870*/  F2FP.F16.E4M3.UNPACK_B R3, R147.H1 ;  /* 0x00000093ff03723e */ /* 0x000fe200030006ff */
[--C-:B------:R-:W-:Y:S02]  /*8880*/  HADD2.F32 R106, -RZ, R0.reuse.H0_H0 ;  /* 0x20000000ff6a7230 */ /* 0x100fe40000004100 */
[----:B------:R-:W-:Y:S01]  /*8890*/  HADD2.F32 R103, -RZ, R0.H1_H1 ;  /* 0x30000000ff677230 */ /* 0x000fe20000004100 */
[----:B------:R-:W-:Y:S01]  /*88a0*/  F2FP.F16.E4M3.UNPACK_B R0, R148.H1 ;  /* 0x00000094ff00723e */ /* 0x000fe200030006ff */
[--C-:B------:R-:W-:Y:S02]  /*88b0*/  HADD2.F32 R110, -RZ, R4.reuse.H0_H0 ;  /* 0x20000004ff6e7230 */ /* 0x100fe40000004100 */
[----:B------:R-:W-:Y:S02]  /*88c0*/  HADD2.F32 R107, -RZ, R4.H1_H1 ;  /* 0x30000004ff6b7230 */ /* 0x000fe40000004100 */
[--C-:B------:R-:W-:Y:S01]  /*88d0*/  HADD2.F32 R104, -RZ, R3.reuse.H0_H0 ;  /* 0x20000003ff687230 */ /* 0x100fe20000004100 */
[----:B------:R-:W1:Y:S01]  /*88e0*/  LDTM.x64 R4, tmem[UR4+0x40] ;  /* 0x00004004000479ee */ /* 0x000e620008340000 */
[----:B------:R-:W-:Y:S01]  /*88f0*/  HADD2.F32 R101, -RZ, R3.H1_H1 ;  /* 0x30000003ff657230 */ /* 0x000fe20000004100 */
[----:B------:R-:W-:Y:S01]  /*8900*/  F2FP.F16.E4M3.UNPACK_B R3, R149.H1 ;  /* 0x00000095ff03723e */ /* 0x000fe200030006ff */
        /* <DEDUP_REMOVED lines=14> */
[----:B------:R-:W-:Y:S01]  /*89f0*/  F2FP.F16.E4M3.UNPACK_B R0, R152.H1 ;  /* 0x00000098ff00723e */ /* 0x000fe200030006ff */
[--C-:B------:R-:W-:Y:S02]  /*8a00*/  HADD2.F32 R122, -RZ, R3.reuse.H0_H0 ;  /* 0x20000003ff7a7230 */ /* 0x100fe40000004100 */
[C---:B-1----:R-:W-:Y:S01]  /*8a10*/  FMUL R7, R70.reuse, R7 ;  /* 0x0000000746077220 */ /* 0x042fe20000400000 */
        /* <DEDUP_REMOVED lines=10> */
[C---:B------:R-:W-:Y:S01]  /*8ac0*/  FMUL R0, R70.reuse, R4 ;  /* 0x0000000446007220 */ /* 0x040fe20000400000 */
[--C-:B------:R-:W-:Y:S01]  /*8ad0*/  HADD2.F32 R130, -RZ, R127.reuse.H0_H0 ;  /* 0x2000007fff827230 */ /* 0x100fe20000004100 */
[----:B------:R-:W-:Y:S01]  /*8ae0*/  F2FP.F16.E4M3.UNPACK_B R4, R155 ;  /* 0x0000009bff04723e */ /* 0x000fe200020006ff */
[----:B------:R-:W-:Y:S02]  /*8af0*/  HADD2.F32 R127, -RZ, R127.H1_H1 ;  /* 0x3000007fff7f7230 */ /* 0x000fe40000004100 */
[C---:B------:R-:W-:Y:S01]  /*8b00*/  FFMA R0, R73.reuse, R2, R0 ;  /* 0x0000000249007223 */ /* 0x040fe20000000000 */
[C---:B------:R-:W-:Y:S01]  /*8b10*/  FMUL R2, R70.reuse, R5 ;  /* 0x0000000546027220 */ /* 0x040fe20000400000 */
[--C-:B------:R-:W-:Y:S01]  /*8b20*/  HADD2.F32 R132, -RZ, R3.reuse.H0_H0 ;  /* 0x20000003ff847230 */ /* 0x100fe20000004100 */
[----:B------:R-:W-:Y:S01]  /*8b30*/  F2FP.F16.E4M3.UNPACK_B R5, R155.H1 ;  /* 0x0000009bff05723e */ /* 0x000fe200030006ff */
[----:B------:R-:W-:Y:S02]  /*8b40*/  HADD2.F32 R129, -RZ, R3.H1_H1 ;  /* 0x30000003ff817230 */ /* 0x000fe40000004100 */
[C---:B------:R-:W-:Y:S01]  /*8b50*/  FFMA R2, R73.reuse, R72, R2 ;  /* 0x0000004849027223 */ /* 0x040fe20000000002 */
[--C-:B------:R-:W-:Y:S02]  /*8b60*/  HADD2.F32 R72, -RZ, R4.reuse.H0_H0 ;  /* 0x20000004ff487230 */ /* 0x100fe40000004100 */
[C---:B------:R-:W-:Y:S01]  /*8b70*/  FMUL R3, R70.reuse, R6 ;  /* 0x0000000646037220 */ /* 0x040fe20000400000 */
[----:B------:R-:W-:Y:S02]  /*8b80*/  HADD2.F32 R131, -RZ, R4.H1_H1 ;  /* 0x30000004ff837230 */ /* 0x000fe40000004100 */
[C---:B------:R-:W-:Y:S01]  /*8b90*/  FMUL R4, R70.reuse, R9 ;  /* 0x0000000946047220 */ /* 0x040fe20000400000 */
[--C-:B------:R-:W-:Y:S02]  /*8ba0*/  HADD2.F32 R133, -RZ, R5.reuse.H1_H1 ;  /* 0x30000005ff857230 */ /* 0x100fe40000004100 */
[C---:B------:R-:W-:Y:S01]  /*8bb0*/  FFMA R3, R73.reuse, R74, R3 ;  /* 0x0000004a49037223 */ /* 0x040fe20000000003 */
[----:B------:R-:W-:Y:S01]  /*8bc0*/  FFMA R7, R73, R76, R7 ;  /* 0x0000004c49077223 */ /* 0x000fe20000000007 */
[----:B------:R-:W-:Y:S02]  /*8bd0*/  HADD2.F32 R74, -RZ, R5.H0_H0 ;  /* 0x20000005ff4a7230 */ /* 0x000fe40000004100 */
[C---:B------:R-:W-:Y:S01]  /*8be0*/  FMUL R5, R70.reuse, R10 ;  /* 0x0000000a46057220 */ /* 0x040fe20000400000 */
[C---:B------:R-:W-:Y:S01]  /*8bf0*/  FMUL R6, R70.reuse, R11 ;  /* 0x0000000b46067220 */ /* 0x040fe20000400000 */
[C---:B------:R-:W-:Y:S01]  /*8c00*/  FMUL R11, R70.reuse, R16 ;  /* 0x00000010460b7220 */ /* 0x040fe20000400000 */
[----:B------:R-:W-:Y:S01]  /*8c10*/  F2FP.SATFINITE.E4M3.F32.PACK_AB_MERGE_C R135, R7, R3, RZ ;  /* 0x000000030787723e */ /* 0x000fe200048070ff */
[C---:B------:R-:W-:Y:S01]  /*8c20*/  FMUL R3, R70.reuse, R8 ;  /* 0x0000000846037220 */ /* 0x040fe20000400000 */
[C---:B------:R-:W-:Y:S01]  /*8c30*/  FMUL R7, R70.reuse, R12 ;  /* 0x0000000c46077220 */ /* 0x040fe20000400000 */
[C---:B------:R-:W-:Y:S01]  /*8c40*/  FMUL R8, R70.reuse, R13 ;  /* 0x0000000d46087220 */ /* 0x040fe20000400000 */
[C---:B------:R-:W-:Y:S01]  /*8c50*/  FMUL R12, R70.reuse, R17 ;  /* 0x00000011460c7220 */ /* 0x040fe20000400000 */
[C---:B------:R-:W-:Y:S01]  /*8c60*/  FFMA R3, R73.reuse, R78, R3 ;  /* 0x0000004e49037223 */ /* 0x040fe20000000003 */
[C---:B------:R-:W-:Y:S01]  /*8c70*/  FFMA R4, R73.reuse, R75, R4 ;  /* 0x0000004b49047223 */ /* 0x040fe20000000004 */
[C---:B------:R-:W-:Y:S01]  /*8c80*/  FFMA R5, R73.reuse, R80, R5 ;  /* 0x0000005049057223 */ /* 0x040fe20000000005 */
[C---:B------:R-:W-:Y:S01]  /*8c90*/  FFMA R6, R73.reuse, R77, R6 ;  /* 0x0000004d49067223 */ /* 0x040fe20000000006 */
[C---:B------:R-:W-:Y:S01]  /*8ca0*/  FFMA R7, R73.reuse, R82, R7 ;  /* 0x0000005249077223 */ /* 0x040fe20000000007 */
[C---:B------:R-:W-:Y:S01]  /*8cb0*/  FFMA R8, R73.reuse, R79, R8 ;  /* 0x0000004f49087223 */ /* 0x040fe20000000008 */
[C---:B------:R-:W-:Y:S01]  /*8cc0*/  FMUL R16, R70.reuse, R21 ;  /* 0x0000001546107220 */ /* 0x040fe20000400000 */
[----:B------:R-:W-:Y:S01]  /*8cd0*/  FMUL R9, R70, R14 ;  /* 0x0000000e46097220 */ /* 0x000fe20000400000 */
[----:B------:R-:W-:Y:S01]  /*8ce0*/  F2FP.SATFINITE.E4M3.F32.PACK_AB_MERGE_C R5, R6, R5, RZ ;  /* 0x000000050605723e */ /* 0x000fe200048070ff */
[C---:B------:R-:W-:Y:S01]  /*8cf0*/  FMUL R10, R70.reuse, R15 ;  /* 0x0000000f460a7220 */ /* 0x040fe20000400000 */
[C---:B------:R-:W-:Y:S01]  /*8d00*/  FMUL R15, R70.reuse, R20 ;  /* 0x00000014460f7220 */ /* 0x040fe20000400000 */
[C---:B------:R-:W-:Y:S01]  /*8d10*/  FFMA R9, R73.reuse, R84, R9 ;  /* 0x0000005449097223 */ /* 0x040fe20000000009 */
[C---:B------:R-:W-:Y:S01]  /*8d20*/  FMUL R20, R70.reuse, R25 ;  /* 0x0000001946147220 */ /* 0x040fe20000400000 */
[C---:B------:R-:W-:Y:S01]  /*8d30*/  FFMA R10, R73.reuse, R81, R10 ;  /* 0x00000051490a7223 */ /* 0x040fe2000000000a */
[C---:B------:R-:W-:Y:S01]  /*8d40*/  FFMA R11, R73.reuse, R86, R11 ;  /* 0x00000056490b7223 */ /* 0x040fe2000000000b */
[C---:B------:R-:W-:Y:S01]  /*8d50*/  FFMA R12, R73.reuse, R83, R12 ;  /* 0x00000053490c7223 */ /* 0x040fe2000000000c */
[C---:B------:R-:W-:Y:S01]  /*8d60*/  FMUL R13, R70.reuse, R18 ;  /* 0x00000012460d7220 */ /* 0x040fe20000400000 */
[----:B------:R-:W-:Y:S01]  /*8d70*/  FMUL R14, R70, R19 ;  /* 0x00000013460e7220 */ /* 0x000fe20000400000 */
[----:B------:R-:W-:Y:S01]  /*8d80*/  F2FP.SATFINITE.E4M3.F32.PACK_AB_MERGE_C R9, R10, R9, RZ ;  /* 0x000000090a09723e */ /* 0x000fe200048070ff */
[C---:B------:R-:W-:Y:S01]  /*8d90*/  FMUL R19, R70.reuse, R24 ;  /* 0x0000001846137220 */ /* 0x040fe20000400000 */
        /* <DEDUP_REMOVED lines=17> */
[----:B------:R-:W-:Y:S01]  /*8eb0*/  FMUL R27, R70, R32 ;  /* 0x00000020461b7220 */ /* 0x000fe20000400000 */
[C---:B------:R-:W-:Y:S01]  /*8ec0*/  FFMA R21, R73.reuse, R96, R21 ;  /* 0x0000006049157223 */ /* 0x040fe20000000015 */
[C---:B------:R-:W-:Y:S01]  /*8ed0*/  FFMA R22, R73.reuse, R93, R22 ;  /* 0x0000005d49167223 */ /* 0x040fe20000000016 */
[----:B------:R-:W-:Y:S01]  /*8ee0*/  F2FP.SATFINITE.E4M3.F32.PACK_AB_MERGE_C R16, R16, R15, R17 ;  /* 0x0000000f1010723e */ /* 0x000fe20004807011 */
[C---:B------:R-:W-:Y:S01]  /*8ef0*/  FFMA R23, R73.reuse, R98, R23 ;  /* 0x0000006249177223 */ /* 0x040fe20000000017 */
[C---:B------:R-:W-:Y:S01]  /*8f00*/  FFMA R24, R73.reuse, R95, R24 ;  /* 0x0000005f49187223 */ /* 0x040fe20000000018 */
[----:B------:R-:W-:Y:S01]  /*8f10*/  FMUL R32, R70, R37 ;  /* 0x0000002546207220 */ /* 0x000fe20000400000 */
[----:B------:R-:W-:Y:S01]  /*8f20*/  F2FP.SATFINITE.E4M3.F32.PACK_AB_MERGE_C R21, R22, R21, RZ ;  /* 0x000000151615723e */ /* 0x000fe200048070ff */
[C---:B------:R-:W-:Y:S01]  /*8f30*/  FMUL R25, R70.reuse, R30 ;  /* 0x0000001e46197220 */ /* 0x040fe20000400000 */
[C---:B------:R-:W-:Y:S01]  /*8f40*/  FMUL R26, R70.reuse, R31 ;  /* 0x0000001f461a7220 */ /* 0x040fe20000400000 */
[----:B------:R-:W-:Y:S01]  /*8f50*/  FMUL R31, R70, R36 ;  /* 0x00000024461f7220 */ /* 0x000fe20000400000 */
[----:B------:R-:W-:Y:S01]  /*8f60*/  F2FP.SATFINITE.E4M3.F32.PACK_AB_MERGE_C R17, R20, R19, R21 ;  /* 0x000000131411723e */ /* 0x000fe20004807015 */
        /* <DEDUP_REMOVED lines=8> */
[----:B------:R-:W-:Y:S01]  /*8ff0*/  FMUL R35, R70, R40 ;  /* 0x0000002846237220 */ /* 0x000fe20000400000 */
[C---:B------:R-:W-:Y:S01]  /*9000*/  FFMA R29, R73.reuse, R104, R29 ;  /* 0x00000068491d7223 */ /* 0x040fe2000000001d */
[----:B------:R-:W-:Y:S01]  /*9010*/  F2FP.SATFINITE.E4M3.F32.PACK_AB_MERGE_C R18, R24, R23, R18 ;  /* 0x000000171812723e */ /* 0x000fe20004807012 */
        /* <DEDUP_REMOVED lines=22> */
[C---:B------:R-:W-:Y:S01]  /*9180*/  FMUL R41, R70.reuse, R46 ;  /* 0x0000002e46297220 */ /* 0x040fe20000400000 */
[C---:B------:R-:W-:Y:S01]  /*9190*/  FMUL R42, R70.reuse, R47 ;  /* 0x0000002f462a7220 */ /* 0x040fe20000400000 */
        /* <DEDUP_REMOVED lines=8> */
[C---:B------:R-:W-:Y:S01]  /*9220*/  FMUL R47, R70.reuse, R52 ;  /* 0x00000034462f7220 */ /* 0x040fe20000400000 */
        /* <DEDUP_REMOVED lines=10> */
[C---:B------:R-:W-:Y:S01]  /*92d0*/  FFMA R45, R73.reuse, R120, R45 ;  /* 0x00000078492d7223 */ /* 0x040fe2000000002d */
[C---:B------:R-:W-:Y:S01]  /*92e0*/  FMUL R59, R70.reuse, R64 ;  /* 0x00000040463b7220 */ /* 0x040fe20000400000 */
[C---:B------:R-:W-:Y:S01]  /*92f0*/  FMUL R60, R70.reuse, R65 ;  /* 0x00000041463c7220 */ /* 0x040fe20000400000 */
[C---:B------:R-:W-:Y:S01]  /*9300*/  FMUL R61, R70.reuse, R66 ;  /* 0x00000042463d7220 */ /* 0x040fe20000400000 */
[----:B------:R-:W-:Y:S01]  /*9310*/  FMUL R62, R70, R67 ;  /* 0x00000043463e7220 */ /* 0x000fe20000400000 */
[C---:B------:R-:W-:Y:S01]  /*9320*/  FFMA R46, R73.reuse, R117, R46 ;  /* 0x00000075492e7223 */ /* 0x040fe2000000002e */
[----:B------:R-:W-:Y:S01]  /*9330*/  F2FP.SATFINITE.E4M3.F32.PACK_AB_MERGE_C R64, R2, R0, R135 ;  /* 0x000000000240723e */ /* 0x000fe20004807087 */
[C---:B------:R-:W-:Y:S01]  /*9340*/  FFMA R47, R73.reuse, R122, R47 ;  /* 0x0000007a492f7223 */ /* 0x040fe2000000002f */
[----:B------:R-:W-:Y:S01]  /*9350*/  F2FP.SATFINITE.E4M3.F32.PACK_AB_MERGE_C R65, R4, R3, R5 ;  /* 0x000000030441723e */ /* 0x000fe20004807005 */
[C---:B------:R-:W-:Y:S01]  /*9360*/  FFMA R48, R73.reuse, R119, R48 ;  /* 0x0000007749307223 */ /* 0x040fe20000000030 */
[----:B------:R-:W-:Y:S01]  /*9370*/  F2FP.SATFINITE.E4M3.F32.PACK_AB_MERGE_C R66, R8, R7, R9 ;  /* 0x000000070842723e */ /* 0x000fe20004807009 */
[C---:B------:R-:W-:Y:S01]  /*9380*/  FFMA R49, R73.reuse, R124, R49 ;  /* 0x0000007c49317223 */ /* 0x040fe20000000031 */
[----:B------:R-:W-:Y:S01]  /*9390*/  F2FP.SATFINITE.E4M3.F32.PACK_AB_MERGE_C R67, R12, R11, R13 ;  /* 0x0000000b0c43723e */ /* 0x000fe2000480700d */
[----:B------:R-:W-:Y:S01]  /*93a0*/  FMUL R53, R70, R58 ;  /* 0x0000003a46357220 */ /* 0x000fe20000400000 */
[C---:B------:R-:W-:Y:S01]  /*93b0*/  FFMA R50, R73.reuse, R121, R50 ;  /* 0x0000007949327223 */ /* 0x040fe20000000032 */
[C---:B------:R-:W-:Y:S01]  /*93c0*/  FFMA R51, R73.reuse, R126, R51 ;  /* 0x0000007e49337223 */ /* 0x040fe20000000033 */
[C---:B------:R-:W-:Y:S01]  /*93d0*/  FFMA R52, R73.reuse, R123, R52 ;  /* 0x0000007b49347223 */ /* 0x040fe20000000034 */
[----:B------:R1:W-:Y:S01]  /*93e0*/  STS.128 [R137+UR44+0xa200], R64 ;  /* 0x00a2004089007988 */ /* 0x0003e20008000c2c */
[C---:B------:R-:W-:Y:S01]  /*93f0*/  FFMA R53, R73.reuse, R128, R53 ;  /* 0x0000008049357223 */ /* 0x040fe20000000035 */
[----:B------:R-:W-:Y:S01]  /*9400*/  F2FP.SATFINITE.E4M3.F32.PACK_AB_MERGE_C R37, R38, R37, RZ ;  /* 0x000000252625723e */ /* 0x000fe200048070ff */
[C---:B------:R-:W-:Y:S01]  /*9410*/  FFMA R54, R73.reuse, R125, R54 ;  /* 0x0000007d49367223 */ /* 0x040fe20000000036 */
[----:B------:R-:W-:Y:S01]  /*9420*/  FMUL R58, R70, R63 ;  /* 0x0000003f463a7220 */ /* 0x000fe20000400000 */
[C---:B------:R-:W-:Y:S01]  /*9430*/  FFMA R55, R73.reuse, R130, R55 ;  /* 0x0000008249377223 */ /* 0x040fe20000000037 */
[C---:B------:R-:W-:Y:S01]  /*9440*/  FFMA R56, R73.reuse, R127, R56 ;  /* 0x0000007f49387223 */ /* 0x040fe20000000038 */
[C---:B------:R-:W-:Y:S01]  /*9450*/  FFMA R57, R73.reuse, R132, R57 ;  /* 0x0000008449397223 */ /* 0x040fe20000000039 */
[----:B------:R1:W-:Y:S01]  /*9460*/  STS.128 [R179+0xa010], R16 ;  /* 0x00a01010b3007388 */ /* 0x0003e20000000c00 */
[----:B------:R-:W-:Y:S01]  /*9470*/  F2FP.SATFINITE.E4M3.F32.PACK_AB_MERGE_C R33, R36, R35, R37 ;  /* 0x000000232421723e */ /* 0x000fe20004807025 */
[C---:B------:R-:W-:Y:S01]  /*9480*/  FFMA R58, R73.reuse, R129, R58 ;  /* 0x00000081493a7223 */ /* 0x040fe2000000003a */
[----:B------:R-:W-:Y:S01]  /*9490*/  F2FP.SATFINITE.E4M3.F32.PACK_AB_MERGE_C R34, R42, R41, RZ ;  /* 0x000000292a22723e */ /* 0x000fe200048070ff */
[C---:B------:R-:W-:Y:S01]  /*94a0*/  FFMA R59, R73.reuse, R72, R59 ;  /* 0x00000048493b7223 */ /* 0x040fe2000000003b */
[----:B------:R-:W-:Y:S01]  /*94b0*/  F2FP.SATFINITE.E4M3.F32.PACK_AB_MERGE_C R35, R46, R45, RZ ;  /* 0x0000002d2e23723e */ /* 0x000fe200048070ff */
        /* <DEDUP_REMOVED lines=25> */
[----:B------:R-:W-:Y:S02]  /*9650*/  UIADD3 UR4, UP0, UPT, UR62, 0x680, URZ ;  /* 0x000006803e047890 */ /* 0x000fe4000ff1e0ff */
[----:B------:R-:W-:Y:S02]  /*9660*/  UIADD3 UR9, UPT, UPT, UR49, 0x40, URZ ;  /* 0x0000004031097890 */ /* 0x000fe4000fffe0ff */
[----:B------:R-:W-:Y:S02]  /*9670*/  UIADD3 UR8, UPT, UPT, UR44, 0xa200, URZ ;  /* 0x0000a2002c087890 */ /* 0x000fe4000fffe0ff */
[----:B------:R-:W-:Y:S01]  /*9680*/  UIADD3.X UR5, UPT, UPT, URZ, UR63, URZ, UP0, !UPT ;  /* 0x0000003fff057290 */ /* 0x000fe200087fe4ff */
[----:B------:R-:W-:Y:S01]  /*9690*/  UMOV UR10, UR50 ;  /* 0x00000032000a7c82 */ /* 0x000fe20008000000 */
[----:B------:R-:W-:Y:S07]  /*96a0*/  UMOV UR11, UR36 ;  /* 0x00000024000b7c82 */ /* 0x000fee0008000000 */
[----:B------:R2:W-:Y:S01]  /*96b0*/  UTMASTG.3D [UR8], [UR4] ;  /* 0x00000008040073b5 */ /* 0x0005e20008010000 */
[----:B------:R0:W-:Y:S01]  /*96c0*/  UTMACMDFLUSH ;  /* 0x00000000000079b7 */ /* 0x0001e20000000000 */
[----:B--2---:R-:W-:Y:S04]  /*96d0*/  DEPBAR.LE SB0, 0x1 ;  /* 0x000080400000791a */ /* 0x004fe80000000000 */
.L_x_133:
[----:B------:R-:W-:Y:S05]  /*96e0*/  BSYNC.RECONVERGENT B0 ;  /* 0x0000000000007941 */ /* 0x000fea0003800200 */
.L_x_132:
        /* <DEDUP_REMOVED lines=16> */
.L_x_137:
[----:B------:R-:W-:Y:S05]  /*97f0*/  BSYNC B0 ;  /* 0x0000000000007941 */ /* 0x000fea0003800000 */
.L_x_136:
        /* <DEDUP_REMOVED lines=20> */
.L_x_135:
[----:B------:R-:W-:Y:S05]  /*9940*/  BSYNC B1 ;  /* 0x0000000000017941 */ /* 0x000fea0003800000 */
.L_x_134:
        /* <DEDUP_REMOVED lines=22> */
.L_x_140:
[----:B------:R-:W-:Y:S05]  /*9ab0*/  BSYNC.RECONVERGENT B6 ;  /* 0x0000000000067941 */ /* 0x000fea0003800200 */
.L_x_139:
        /* <DEDUP_REMOVED lines=276> */
[----:B------:R-:W-:Y:S02]  /*ac00*/  UIADD3 UR4, UPT, UPT, UR44, 0x8200, URZ ;  /* 0x000082002c047890 */ /* 0x000fe4000fffe0ff */
[----:B------:R-:W-:Y:S01]  /*ac10*/  UIADD3 UR9, UPT, UPT, UR49, 0x80, URZ ;  /* 0x0000008031097890 */ /* 0x000fe2000fffe0ff */
[----:B------:R-:W-:Y:S01]  /*ac20*/  UMOV UR10, UR50 ;  /* 0x00000032000a7c82 */ /* 0x000fe20008000000 */
[----:B------:R-:W-:Y:S02]  /*ac30*/  UMOV UR11, UR36 ;  /* 0x00000024000b7c82 */ /* 0x000fe40008000000 */
        /* <DEDUP_REMOVED lines=8> */
.L_x_142:
[----:B------:R-:W-:Y:S05]  /*acc0*/  BSYNC.RECONVERGENT B0 ;  /* 0x0000000000007941 */ /* 0x000fea0003800200 */
.L_x_141:
        /* <DEDUP_REMOVED lines=16> */
.L_x_146:
[----:B------:R-:W-:Y:S05]  /*add0*/  BSYNC B0 ;  /* 0x0000000000007941 */ /* 0x000fea0003800000 */
.L_x_145:
        /* <DEDUP_REMOVED lines=20> */
.L_x_144:
[----:B------:R-:W-:Y:S05]  /*af20*/  BSYNC B1 ;  /* 0x0000000000017941 */ /* 0x000fea0003800000 */
.L_x_143:
[----:B------:R-:W-:Y:S05]  /*af30*/  VIADD R0, R71, 0xc0 ;  /* 0x000000c047007836 */ /* 0x000fea0000000000 */
        /* <DEDUP_REMOVED lines=20> */
.L_x_148:
[----:B------:R-:W-:Y:S01]  /*b080*/  ISETP.NE.AND P0, PT, R178, RZ, PT ;  /* 0x000000ffb200720c */ /* 0x000fe20003f05270 */
[----:B------:R-:W-:Y:S05]  /*b090*/  WARPSYNC.ALL ;  /* 0x0000000000007948 */ /* 0x000fea0003800000 */
[----:B------:R-:W-:Y:S01]  /*b0a0*/  R2UR UR4, R71 ;  /* 0x00000000470472ca */ /* 0x000fe200000e0000 */
[----:B------:R-:W-:Y:S01]  /*b0b0*/  BSSY.RECONVERGENT B0, `(.L_x_149) ;  /* 0x000011c000007945 */ /* 0x000fe20003800200 */
[----:B------:R-:W-:Y:S02]  /*b0c0*/  F2FP.F16.E4M3.UNPACK_B R11, R141 ;  /* 0x0000008dff0b723e */ /* 0x000fe400020006ff */
[----:B------:R-:W-:Y:S02]  /*b0d0*/  F2FP.F16.E4M3.UNPACK_B R10, R142 ;  /* 0x0000008eff0a723e */ /* 0x000fe400020006ff */
[----:B------:R-:W-:Y:S01]  /*b0e0*/  F2FP.F16.E4M3.UNPACK_B R9, R143 ;  /* 0x0000008fff09723e */ /* 0x000fe200020006ff */
[--C-:B------:R-:W-:Y:S01]  /*b0f0*/  HADD2.F32 R74, -RZ, R11.reuse.H0_H0 ;  /* 0x2000000bff4a7230 */ /* 0x100fe20000004100 */
[----:B------:R-:W-:Y:S01]  /*b100*/  F2FP.F16.E4M3.UNPACK_B R8, R144 ;  /* 0x00000090ff08723e */ /* 0x000fe200020006ff */
[----:B------:R-:W-:Y:S01]  /*b110*/  HADD2.F32 R76, -RZ, R11.H1_H1 ;  /* 0x3000000bff4c7230 */ /* 0x000fe20000004100 */
[----:B------:R-:W-:Y:S01]  /*b120*/  F2FP.F16.E4M3.UNPACK_B R7, R145 ;  /* 0x00000091ff07723e */ /* 0x000fe200020006ff */
[--C-:B------:R-:W-:Y:S01]  /*b130*/  HADD2.F32 R77, -RZ, R10.reuse.H0_H0 ;  /* 0x2000000aff4d7230 */ /* 0x100fe20000004100 */
[----:B------:R-:W-:Y:S01]  /*b140*/  F2FP.F16.E4M3.UNPACK_B R6, R146 ;  /* 0x00000092ff06723e */ /* 0x000fe200020006ff */
[----:B------:R-:W-:Y:S01]  /*b150*/  HADD2.F32 R80, -RZ, R10.H1_H1 ;  /* 0x3000000aff507230 */ /* 0x000fe20000004100 */
[----:B------:R-:W-:Y:S01]  /*b160*/  F2FP.F16.E4M3.UNPACK_B R5, R147 ;  /* 0x00000093ff05723e */ /* 0x000fe200020006ff */
[--C-:B------:R-:W-:Y:S01]  /*b170*/  HADD2.F32 R81, -RZ, R9.reuse.H0_H0 ;  /* 0x20000009ff517230 */ /* 0x100fe20000004100 */
[----:B-1----:R-:W-:Y:S01]  /*b180*/  F2FP.F16.E4M3.UNPACK_B R4, R148 ;  /* 0x00000094ff04723e */ /* 0x002fe200020006ff */
[----:B------:R-:W-:Y:S01]  /*b190*/  HADD2.F32 R83, -RZ, R9.H1_H1 ;  /* 0x30000009ff537230 */ /* 0x000fe20000004100 */
[-C--:B------:R-:W-:Y:S01]  /*b1a0*/  F2FP.F16.E4M3.UNPACK_B R2, R140.reuse ;  /* 0x0000008cff02723e */ /* 0x080fe200020006ff */
[--C-:B------:R-:W-:Y:S01]  /*b1b0*/  HADD2.F32 R86, -RZ, R8.reuse.H0_H0 ;  /* 0x20000008ff567230 */ /* 0x100fe20000004100 */
[----:B------:R-:W-:Y:S01]  /*b1c0*/  F2FP.F16.E4M3.UNPACK_B R140, R140.H1 ;  /* 0x0000008cff8c723e */ /* 0x000fe200030006ff */
[----:B------:R-:W-:Y:S01]  /*b1d0*/  HADD2.F32 R87, -RZ, R8.H1_H1 ;  /* 0x30000008ff577230 */ /* 0x000fe20000004100 */
[----:B------:R-:W-:Y:S01]  /*b1e0*/  F2FP.F16.E4M3.UNPACK_B R141, R141.H1 ;  /* 0x0000008dff8d723e */ /* 0x000fe200030006ff */
[--C-:B------:R-:W-:Y:S01]  /*b1f0*/  HADD2.F32 R90, -RZ, R7.reuse.H0_H0 ;  /* 0x20000007ff5a7230 */ /* 0x100fe20000004100 */
[----:B------:R-:W-:Y:S01]  /*b200*/  F2FP.F16.E4M3.UNPACK_B R142, R142.H1 ;  /* 0x0000008eff8e723e */ /* 0x000fe200030006ff */
[----:B------:R-:W-:Y:S01]  /*b210*/  HADD2.F32 R91, -RZ, R7.H1_H1 ;  /* 0x30000007ff5b7230 */ /* 0x000fe20000004100 */
[----:B------:R-:W-:Y:S01]  /*b220*/  F2FP.F16.E4M3.UNPACK_B R143, R143.H1 ;  /* 0x0000008fff8f723e */ /* 0x000fe200030006ff */
[--C-:B------:R-:W-:Y:S01]  /*b230*/  HADD2.F32 R94, -RZ, R6.reuse.H0_H0 ;  /* 0x20000006ff5e7230 */ /* 0x100fe20000004100 */
[----:B------:R-:W-:Y:S01]  /*b240*/  IADD3 R165, PT, PT, R165, 0x130, RZ ;  /* 0x00000130a5a57810 */ /* 0x000fe20007ffe0ff */
[----:B------:R-:W-:Y:S01]  /*b250*/  HADD2.F32 R95, -RZ, R6.H1_H1 ;  /* 0x30000006ff5f7230 */ /* 0x000fe20000004100 */
[----:B------:R-:W-:Y:S01]  /*b260*/  F2FP.F16.E4M3.UNPACK_B R107, R149 ;  /* 0x00000095ff6b723e */ /* 0x000fe200020006ff */
[--C-:B------:R-:W-:Y:S01]  /*b270*/  HADD2.F32 R98, -RZ, R5.reuse.H0_H0 ;  /* 0x20000005ff627230 */ /* 0x100fe20000004100 */
[----:B------:R-:W-:Y:S01]  /*b280*/  LOP3.LUT R165, R165, 0xfefffff8, RZ, 0xc0, !PT ;  /* 0xfefffff8a5a57812 */ /* 0x000fe200078ec0ff */
[----:B------:R-:W-:Y:S01]  /*b290*/  HADD2.F32 R99, -RZ, R5.H1_H1 ;  /* 0x30000005ff637230 */ /* 0x000fe20000004100 */
[----:B------:R-:W-:Y:S01]  /*b2a0*/  F2FP.F16.E4M3.UNPACK_B R111, R150 ;  /* 0x00000096ff6f723e */ /* 0x000fe200020006ff */
[--C-:B------:R-:W-:Y:S01]  /*b2b0*/  HADD2.F32 R102, -RZ, R4.reuse.H0_H0 ;  /* 0x20000004ff667230 */ /* 0x100fe20000004100 */
[----:B------:R-:W-:Y:S01]  /*b2c0*/  F2FP.F16.E4M3.UNPACK_B R115, R151 ;  /* 0x00000097ff73723e */ /* 0x000fe200020006ff */
[----:B------:R-:W-:Y:S01]  /*b2d0*/  HADD2.F32 R103, -RZ, R4.H1_H1 ;  /* 0x30000004ff677230 */ /* 0x000fe20000004100 */
[----:B------:R-:W-:Y:S01]  /*b2e0*/  F2FP.F16.E4M3.UNPACK_B R119, R152 ;  /* 0x00000098ff77723e */ /* 0x000fe200020006ff */
[----:B------:R-:W1:Y:S01]  /*b2f0*/  LDTM.x64 R4, tmem[UR4+0xc0] ;  /* 0x0000c004000479ee */ /* 0x000e620008340000 */
[--C-:B------:R-:W-:Y:S01]  /*b300*/  HADD2.F32 R0, -RZ, R2.reuse.H0_H0 ;  /* 0x20000002ff007230 */ /* 0x100fe20000004100 */
[----:B------:R-:W-:Y:S01]  /*b310*/  NOP ;  /* 0x0000000000007918 */ /* 0x000fe20000000000 */
[----:B-1----:R1:W-:Y:S01]  /*b320*/  SYNCS.ARRIVE.TRANS64.RED.A1T0 RZ, [R165+URZ], RZ ;  /* 0x000000ffa5ff79a7 */ /* 0x0023e200081004ff */
[----:B------:R-:W-:Y:S01]  /*b330*/  HADD2.F32 R2, -RZ, R2.H1_H1 ;  /* 0x30000002ff027230 */ /* 0x000fe20000004100 */
[----:B------:R-:W-:Y:S01]  /*b340*/  F2FP.F16.E4M3.UNPACK_B R123, R153 ;  /* 0x00000099ff7b723e */ /* 0x000fe200020006ff */
[----:B------:R-:W-:Y:S01]  /*b350*/  HADD2.F32 R78, -RZ, R141.H1_H1 ;  /* 0x3000008dff4e7230 */ /* 0x000fe20000004100 */
[----:B------:R-:W-:Y:S01]  /*b360*/  F2FP.F16.E4M3.UNPACK_B R127, R154 ;  /* 0x0000009aff7f723e */ /* 0x000fe200020006ff */
[--C-:B------:R-:W-:Y:S01]  /*b370*/  HADD2.F32 R106, -RZ, R107.reuse.H0_H0 ;  /* 0x2000006bff6a7230 */ /* 0x100fe20000004100 */
[----:B------:R-:W-:Y:S01]  /*b380*/  F2FP.F16.E4M3.UNPACK_B R130, R155 ;  /* 0x0000009bff82723e */ /* 0x000fe200020006ff */
[----:B------:R-:W-:Y:S01]  /*b390*/  HADD2.F32 R107, -RZ, R107.H1_H1 ;  /* 0x3000006bff6b7230 */ /* 0x000fe20000004100 */
[----:B------:R-:W-:Y:S01]  /*b3a0*/  F2FP.F16.E4M3.UNPACK_B R144, R144.H1 ;  /* 0x00000090ff90723e */ /* 0x000fe200030006ff */
        /* <DEDUP_REMOVED lines=12> */
[C---:B------:R-:W-:Y:S01]  /*b470*/  FMUL R4, R70.reuse, R4 ;  /* 0x0000000446047220 */ /* 0x040fe20000400000 */
[C---:B------:R-:W-:Y:S01]  /*b480*/  FMUL R5, R70.reuse, R5 ;  /* 0x0000000546057220 */ /* 0x040fe20000400000 */
[--C-:B------:R-:W-:Y:S02]  /*b490*/  HADD2.F32 R3, -RZ, R140.reuse.H0_H0 ;  /* 0x2000008cff037230 */ /* 0x100fe40000004100 */
        /* <DEDUP_REMOVED lines=9> */
[----:B------:R-:W-:Y:S02]  /*b530*/  HADD2.F32 R122, -RZ, R123.H0_H0 ;  /* 0x2000007bff7a7230 */ /* 0x000fe40000004100 */
[C---:B------:R-:W-:Y:S01]  /*b540*/  FMUL R6, R70.reuse, R6 ;  /* 0x0000000646067220 */ /* 0x040fe20000400000 */
[----:B------:R-:W-:Y:S02]  /*b550*/  HADD2.F32 R72, -RZ, R140.H1_H1 ;  /* 0x3000008cff487230 */ /* 0x000fe40000004100 */
[C---:B------:R-:W-:Y:S01]  /*b560*/  FMUL R7, R70.reuse, R7 ;  /* 0x0000000746077220 */ /* 0x040fe20000400000 */
[----:B------:R-:W-:Y:S02]  /*b570*/  HADD2.F32 R75, -RZ, R141.H0_H0 ;  /* 0x2000008dff4b7230 */ /* 0x000fe40000004100 */
[C---:B------:R-:W-:Y:S01]  /*b580*/  FFMA R6, R73.reuse, R3, R6 ;  /* 0x0000000349067223 */ /* 0x040fe20000000006 */
[----:B------:R-:W-:Y:S02]  /*b590*/  HADD2.F32 R123, -RZ, R123.H1_H1 ;  /* 0x3000007bff7b7230 */ /* 0x000fe40000004100 */
[C---:B------:R-:W-:Y:S01]  /*b5a0*/  FFMA R7, R73.reuse, R72, R7 ;  /* 0x0000004849077223 */ /* 0x040fe20000000007 */
[C---:B------:R-:W-:Y:S01]  /*b5b0*/  FFMA R8, R73.reuse, R74, R8 ;  /* 0x0000004a49087223 */ /* 0x040fe20000000008 */
[----:B------:R-:W-:Y:S01]  /*b5c0*/  FFMA R9, R73, R76, R9 ;  /* 0x0000004c49097223 */ /* 0x000fe20000000009 */
[--C-:B------:R-:W-:Y:S02]  /*b5d0*/  HADD2.F32 R126, -RZ, R127.reuse.H0_H0 ;  /* 0x2000007fff7e7230 */ /* 0x100fe40000004100 */
[C---:B------:R-:W-:Y:S01]  /*b5e0*/  FMUL R10, R70.reuse, R10 ;  /* 0x0000000a460a7220 */ /* 0x040fe20000400000 */
[----:B------:R-:W-:Y:S01]  /*b5f0*/  F2FP.SATFINITE.E4M3.F32.PACK_AB_MERGE_C R76, R7, R6, RZ ;  /* 0x00000006074c723e */ /* 0x000fe200048070ff */
[C---:B------:R-:W-:Y:S01]  /*b600*/  FMUL R7, R70.reuse, R20 ;  /* 0x0000001446077220 */ /* 0x040fe20000400000 */
[----:B------:R-:W-:Y:S02]  /*b610*/  HADD2.F32 R127, -RZ, R127.H1_H1 ;  /* 0x3000007fff7f7230 */ /* 0x000fe40000004100 */
[C---:B------:R-:W-:Y:S01]  /*b620*/  FFMA R10, R73.reuse, R75, R10 ;  /* 0x0000004b490a7223 */ /* 0x040fe2000000000a */
[----:B------:R-:W-:Y:S02]  /*b630*/  HADD2.F32 R72, -RZ, R130.H0_H0 ;  /* 0x20000082ff487230 */ /* 0x000fe40000004100 */
[C---:B------:R-:W-:Y:S01]  /*b640*/  FMUL R11, R70.reuse, R11 ;  /* 0x0000000b460b7220 */ /* 0x040fe20000400000 */
[--C-:B------:R-:W-:Y:S02]  /*b650*/  HADD2.F32 R79, -RZ, R142.reuse.H0_H0 ;  /* 0x2000008eff4f7230 */ /* 0x100fe40000004100 */
[C---:B------:R-:W-:Y:S01]  /*b660*/  FMUL R14, R70.reuse, R14 ;  /* 0x0000000e460e7220 */ /* 0x040fe20000400000 */
[----:B------:R-:W-:Y:S02]  /*b670*/  HADD2.F32 R82, -RZ, R142.H1_H1 ;  /* 0x3000008eff527230 */ /* 0x000fe40000004100 */
[C---:B------:R-:W-:Y:S01]  /*b680*/  FFMA R11, R73.reuse, R78, R11 ;  /* 0x0000004e490b7223 */ /* 0x040fe2000000000b */
[C---:B------:R-:W-:Y:S01]  /*b690*/  FFMA R12, R73.reuse, R77, R12 ;  /* 0x0000004d490c7223 */ /* 0x040fe2000000000c */
[C---:B------:R-:W-:Y:S01]  /*b6a0*/  FFMA R13, R73.reuse, R80, R13 ;  /* 0x00000050490d7223 */ /* 0x040fe2000000000d */
[----:B------:R-:W-:Y:S01]  /*b6b0*/  FFMA R14, R73, R79, R14 ;  /* 0x0000004f490e7223 */ /* 0x000fe2000000000e */
[----:B------:R-:W-:Y:S01]  /*b6c0*/  HADD2.F32 R75, -RZ, R130.H1_H1 ;  /* 0x30000082ff4b7230 */ /* 0x000fe20000004100 */
[----:B------:R-:W-:Y:S01]  /*b6d0*/  F2FP.SATFINITE.E4M3.F32.PACK_AB_MERGE_C R78, R11, R10, RZ ;  /* 0x0000000a0b4e723e */ /* 0x000fe200048070ff */
[C---:B------:R-:W-:Y:S01]  /*b6e0*/  FMUL R10, R70.reuse, R21 ;  /* 0x00000015460a7220 */ /* 0x040fe20000400000 */
[C---:B------:R-:W-:Y:S01]  /*b6f0*/  FMUL R21, R70.reuse, R28 ;  /* 0x0000001c46157220 */ /* 0x040fe20000400000 */
        /* <DEDUP_REMOVED lines=8> */
[C---:B------:R-:W-:Y:S01]  /*b780*/  FMUL R18, R70.reuse, R25 ;  /* 0x0000001946127220 */ /* 0x040fe20000400000 */
[----:B------:R-:W-:Y:S01]  /*b790*/  F2FP.SATFINITE.E4M3.F32.PACK_AB_MERGE_C R14, R15, R14, RZ ;  /* 0x0000000e0f0e723e */ /* 0x000fe200048070ff */
        /* <DEDUP_REMOVED lines=8> */
[C---:B------:R-:W-:Y:S01]  /*b820*/  FFMA R11, R73.reuse, R88, R11 ;  /* 0x00000058490b7223 */ /* 0x040fe2000000000b */
[----:B------:R-:W-:Y:S01]  /*b830*/  FMUL R22, R70, R29 ;  /* 0x0000001d46167220 */ /* 0x000fe20000400000 */
        /* <DEDUP_REMOVED lines=13> */
[----:B------:R-:W-:Y:S01]  /*b910*/  FMUL R20, R70, R27 ;  /* 0x0000001b46147220 */ /* 0x000fe20000400000 */
[--C-:B------:R-:W-:Y:S01]  /*b920*/  HADD2.F32 R96, -RZ, R146.reuse.H0_H0 ;  /* 0x20000092ff607230 */ /* 0x100fe20000004100 */
[----:B------:R-:W-:Y:S01]  /*b930*/  F2FP.SATFINITE.E4M3.F32.PACK_AB_MERGE_C R16, R10, R7, R16 ;  /* 0x000000070a10723e */ /* 0x000fe20004807010 */
[----:B------:R-:W-:Y:S02]  /*b940*/  HADD2.F32 R97, -RZ, R146.H1_H1 ;  /* 0x30000092ff617230 */ /* 0x000fe40000004100 */
        /* <DEDUP_REMOVED lines=28> */
[----:B------:R-:W-:Y:S01]  /*bb10*/  F2FP.F16.E4M3.UNPACK_B R151, R151.H1 ;  /* 0x00000097ff97723e */ /* 0x000fe200030006ff */
[----:B------:R-:W-:Y:S01]  /*bb20*/  FMUL R38, R70, R45 ;  /* 0x0000002d46267220 */ /* 0x000fe20000400000 */
[----:B------:R-:W-:Y:S01]  /*bb30*/  F2FP.SATFINITE.E4M3.F32.PACK_AB_MERGE_C R19, R28, R27, RZ ;  /* 0x0000001b1c13723e */ /* 0x000fe200048070ff */
[----:B------:R-:W-:Y:S01]  /*bb40*/  FFMA R31, R73, R104, R31 ;  /* 0x00000068491f7223 */ /* 0x000fe2000000001f */
[C---:B------:R-:W-:Y:S01]  /*bb50*/  FMUL R45, R70.reuse, R52 ;  /* 0x00000034462d7220 */ /* 0x040fe20000400000 */
[C---:B------:R-:W-:Y:S01]  /*bb60*/  FMUL R52, R70.reuse, R59 ;  /* 0x0000003b46347220 */ /* 0x040fe20000400000 */
[----:B------:R-:W-:Y:S01]  /*bb70*/  F2FP.F16.E4M3.UNPACK_B R152, R152.H1 ;  /* 0x00000098ff98723e */ /* 0x000fe200030006ff */
[C---:B------:R-:W-:Y:S01]  /*bb80*/  FMUL R59, R70.reuse, R66 ;  /* 0x00000042463b7220 */ /* 0x040fe20000400000 */
[----:B------:R-:W-:Y:S01]  /*bb90*/  F2FP.SATFINITE.E4M3.F32.PACK_AB_MERGE_C R66, R13, R12, R14 ;  /* 0x0000000c0d42723e */ /* 0x000fe2000480700e */
        /* <DEDUP_REMOVED lines=11> */
[C---:B------:R-:W-:Y:S01]  /*bc50*/  FFMA R35, R73.reuse, R108, R35 ;  /* 0x0000006c49237223 */ /* 0x040fe20000000023 */
[C---:B------:R-:W-:Y:S01]  /*bc60*/  FMUL R36, R70.reuse, R43 ;  /* 0x0000002b46247220 */ /* 0x040fe20000400000 */
[--C-:B------:R-:W-:Y:S02]  /*bc70*/  HADD2.F32 R112, -RZ, R150.reuse.H0_H0 ;  /* 0x20000096ff707230 */ /* 0x100fe40000004100 */
[C---:B------:R-:W-:Y:S01]  /*bc80*/  FMUL R39, R70.reuse, R46 ;  /* 0x0000002e46277220 */ /* 0x040fe20000400000 */
        /* <DEDUP_REMOVED lines=13> */
[C---:B------:R-:W-:Y:S01]  /*bd60*/  FMUL R46, R70.reuse, R53 ;  /* 0x00000035462e7220 */ /* 0x040fe20000400000 */
[--C-:B------:R-:W-:Y:S02]  /*bd70*/  HADD2.F32 R120, -RZ, R152.reuse.H0_H0 ;  /* 0x20000098ff787230 */ /* 0x100fe40000004100 */
[C---:B------:R-:W-:Y:S01]  /*bd80*/  FMUL R50, R70.reuse, R57 ;  /* 0x0000003946327220 */ /* 0x040fe20000400000 */
[C---:B------:R-:W-:Y:S01]  /*bd90*/  FMUL R51, R70.reuse, R58 ;  /* 0x0000003a46337220 */ /* 0x040fe20000400000 */
[C---:B------:R-:W-:Y:S01]  /*bda0*/  FMUL R53, R70.reuse, R60 ;  /* 0x0000003c46357220 */ /* 0x040fe20000400000 */
[C---:B------:R-:W-:Y:S01]  /*bdb0*/  FFMA R43, R73.reuse, R116, R43 ;  /* 0x00000074492b7223 */ /* 0x040fe2000000002b */
[----:B------:R-:W-:Y:S02]  /*bdc0*/  HADD2.F32 R121, -RZ, R152.H1_H1 ;  /* 0x30000098ff797230 */ /* 0x000fe40000004100 */
[C---:B------:R-:W-:Y:S01]  /*bdd0*/  FMUL R47, R70.reuse, R54 ;  /* 0x00000036462f7220 */ /* 0x040fe20000400000 */
[C---:B------:R-:W-:Y:S01]  /*bde0*/  FMUL R57, R70.reuse, R64 ;  /* 0x0000004046397220 */ /* 0x040fe20000400000 */
[C---:B------:R-:W-:Y:S01]  /*bdf0*/  FMUL R58, R70.reuse, R65 ;  /* 0x00000041463a7220 */ /* 0x040fe20000400000 */
[C---:B------:R-:W-:Y:S01]  /*be00*/  FMUL R60, R70.reuse, R67 ;  /* 0x00000043463c7220 */ /* 0x040fe20000400000 */
[----:B------:R-:W-:Y:S01]  /*be10*/  FFMA R44, R73, R117, R44 ;  /* 0x00000075492c7223 */ /* 0x000fe2000000002c */
[C---:B------:R-:W-:Y:S01]  /*be20*/  FMUL R48, R70.reuse, R55 ;  /* 0x0000003746307220 */ /* 0x040fe20000400000 */
[----:B------:R-:W-:Y:S01]  /*be30*/  F2FP.SATFINITE.E4M3.F32.PACK_AB_MERGE_C R64, R5, R4, R76 ;  /* 0x000000040540723e */ /* 0x000fe2000480704c */
[----:B------:R-:W-:Y:S01]  /*be40*/  FFMA R45, R73, R118, R45 ;  /* 0x00000076492d7223 */ /* 0x000fe2000000002d */
[----:B------:R-:W-:Y:S01]  /*be50*/  F2FP.SATFINITE.E4M3.F32.PACK_AB_MERGE_C R65, R9, R8, R78 ;  /* 0x000000080941723e */ /* 0x000fe2000480704e */
[----:B------:R-:W-:Y:S01]  /*be60*/  FMUL R49, R70, R56 ;  /* 0x0000003846317220 */ /* 0x000fe20000400000 */
[----:B------:R-:W-:Y:S01]  /*be70*/  F2FP.SATFINITE.E4M3.F32.PACK_AB_MERGE_C R67, R2, R0, R3 ;  /* 0x000000000243723e */ /* 0x000fe20004807003 */
[C---:B------:R-:W-:Y:S01]  /*be80*/  FFMA R46, R73.reuse, R119, R46 ;  /* 0x00000077492e7223 */ /* 0x040fe2000000002e */
[----:B------:R-:W-:Y:S01]  /*be90*/  F2FP.F16.E4M3.UNPACK_B R154, R154.H1 ;  /* 0x0000009aff9a723e */ /* 0x000fe200030006ff */
[--C-:B------:R-:W-:Y:S02]  /*bea0*/  HADD2.F32 R124, -RZ, R153.reuse.H0_H0 ;  /* 0x20000099ff7c7230 */ /* 0x100fe40000004100 */
[C---:B------:R-:W-:Y:S01]  /*beb0*/  FFMA R47, R73.reuse, R120, R47 ;  /* 0x00000078492f7223 */ /* 0x040fe2000000002f */
[----:B------:R1:W-:Y:S01]  /*bec0*/  STS.128 [R137+UR44+0xa200], R64 ;  /* 0x00a2004089007988 */ /* 0x0003e20008000c2c */
[----:B------:R-:W-:Y:S02]  /*bed0*/  HADD2.F32 R125, -RZ, R153.H1_H1 ;  /* 0x30000099ff7d7230 */ /* 0x000fe40000004100 */
[C---:B------:R-:W-:Y:S01]  /*bee0*/  FFMA R48, R73.reuse, R121, R48 ;  /* 0x0000007949307223 */ /* 0x040fe20000000030 */
[C---:B------:R-:W-:Y:S01]  /*bef0*/  FFMA R49, R73.reuse, R122, R49 ;  /* 0x0000007a49317223 */ /* 0x040fe20000000031 */
[----:B------:R-:W-:Y:S01]  /*bf00*/  F2FP.F16.E4M3.UNPACK_B R155, R155.H1 ;  /* 0x0000009bff9b723e */ /* 0x000fe200030006ff */
[C---:B------:R-:W-:Y:S01]  /*bf10*/  FFMA R50, R73.reuse, R123, R50 ;  /* 0x0000007b49327223 */ /* 0x040fe20000000032 */
[----:B------:R-:W-:Y:S01]  /*bf20*/  FMUL R54, R70, R61 ;  /* 0x0000003d46367220 */ /* 0x000fe20000400000 */
[--C-:B------:R-:W-:Y:S01]  /*bf30*/  HADD2.F32 R128, -RZ, R154.reuse.H0_H0 ;  /* 0x2000009aff807230 */ /* 0x100fe20000004100 */
[----:B------:R1:W-:Y:S01]  /*bf40*/  STS.128 [R179+0xa010], R16 ;  /* 0x00a01010b3007388 */ /* 0x0003e20000000c00 */
[----:B------:R-:W-:Y:S01]  /*bf50*/  F2FP.SATFINITE.E4M3.F32.PACK_AB_MERGE_C R35, R36, R35, RZ ;  /* 0x000000232423723e */ /* 0x000fe200048070ff */
[C---:B------:R-:W-:Y:S01]  /*bf60*/  FFMA R51, R73.reuse, R124, R51 ;  /* 0x0000007c49337223 */ /* 0x040fe20000000033 */
[----:B------:R-:W-:Y:S01]  /*bf70*/  F2FP.SATFINITE.E4M3.F32.PACK_AB_MERGE_C R39, R40, R39, RZ ;  /* 0x000000272827723e */ /* 0x000fe200048070ff */
[----:B------:R-:W-:Y:S02]  /*bf80*/  HADD2.F32 R129, -RZ, R154.H1_H1 ;  /* 0x3000009aff817230 */ /* 0x000fe40000004100 */
[C---:B------:R-:W-:Y:S01]  /*bf90*/  FMUL R55, R70.reuse, R62 ;  /* 0x0000003e46377220 */ /* 0x040fe20000400000 */
[C---:B------:R-:W-:Y:S01]  /*bfa0*/  FFMA R52, R73.reuse, R125, R52 ;  /* 0x0000007d49347223 */ /* 0x040fe20000000034 */
[----:B------:R-:W-:Y:S01]  /*bfb0*/  FMUL R56, R70, R63 ;  /* 0x0000003f46387220 */ /* 0x000fe20000400000 */
[C---:B------:R-:W-:Y:S01]  /*bfc0*/  FFMA R53, R73.reuse, R126, R53 ;  /* 0x0000007e49357223 */ /* 0x040fe20000000035 */
[C---:B------:R-:W-:Y:S01]  /*bfd0*/  FFMA R54, R73.reuse, R127, R54 ;  /* 0x0000007f49367223 */ /* 0x040fe20000000036 */
[--C-:B------:R-:W-:Y:S02]  /*bfe0*/  HADD2.F32 R74, -RZ, R155.reuse.H0_H0 ;  /* 0x2000009bff4a7230 */ /* 0x100fe40000004100 */
[C---:B------:R-:W-:Y:S01]  /*bff0*/  FFMA R55, R73.reuse, R128, R55 ;  /* 0x0000008049377223 */ /* 0x040fe20000000037 */
[----:B------:R-:W-:Y:S02]  /*c000*/  HADD2.F32 R131, -RZ, R155.H1_H1 ;  /* 0x3000009bff837230 */ /* 0x000fe40000004100 */
[C---:B------:R-:W-:Y:S01]  /*c010*/  FFMA R56, R73.reuse, R129, R56 ;  /* 0x0000008149387223 */ /* 0x040fe20000000038 */
[----:B------:R-:W-:Y:S01]  /*c020*/  F2FP.SATFINITE.E4M3.F32.PACK_AB_MERGE_C R43, R44, R43, RZ ;  /* 0x0000002b2c2b723e */ /* 0x000fe200048070ff */
[C---:B------:R-:W-:Y:S01]  /*c030*/  FFMA R57, R73.reuse, R72, R57 ;  /* 0x0000004849397223 */ /* 0x040fe20000000039 */
[C---:B------:R-:W-:Y:S01]  /*c040*/  FFMA R58, R73.reuse, R75, R58 ;  /* 0x0000004b493a7223 */ /* 0x040fe2000000003a */
[C---:B------:R-:W-:Y:S01]  /*c050*/  FFMA R59, R73.reuse, R74, R59 ;  /* 0x0000004a493b7223 */ /* 0x040fe2000000003b */
[----:B------:R-:W-:Y:S01]  /*c060*/  F2FP.SATFINITE.E4M3.F32.PACK_AB_MERGE_C R33, R34, R33, R35 ;  /* 0x000000212221723e */ /* 0x000fe20004807023 */
[----:B------:R-:W-:Y:S01]  /*c070*/  FFMA R60, R73, R131, R60 ;  /* 0x00000083493c7223 */ /* 0x000fe2000000003c */
[----:B------:R-:W-:Y:S02]  /*c080*/  F2FP.SATFINITE.E4M3.F32.PACK_AB_MERGE_C R32, R30, R29, R32 ;  /* 0x0000001d1e20723e */ /* 0x000fe40004807020 */
        /* <DEDUP_REMOVED lines=11> */
[----:B------:R-:W-:Y:S03]  /*c140*/  IADD3 R68, PT, PT, R68, 0x1, RZ ;  /* 0x0000000144447810 */ /* 0x000fe60007ffe0ff */
        /* <DEDUP_REMOVED lines=18> */
.L_x_150:
[----:B------:R-:W-:Y:S05]  /*c270*/  BSYNC.RECONVERGENT B0 ;  /* 0x0000000000007941 */ /* 0x000fea0003800200 */
.L_x_149:
[----:B------:R-:W-:Y:S01]  /*c280*/  R2UR UR4, R164 ;  /* 0x00000000a40472ca */ /* 0x000fe200000e0000 */
[----:B------:R-:W-:Y:S01]  /*c290*/  BAR.SYNC.DEFER_BLOCKING 0x1, 0x80 ;  /* 0x0042000000007b1d */ /* 0x000fe20000010000 */
[----:B------:R-:W-:Y:S01]  /*c2a0*/  ISETP.NE.AND P0, PT, R166, 0x2, PT ;  /* 0x00000002a600780c */ /* 0x000fe20003f05270 */
[----:B------:R-:W-:Y:S01]  /*c2b0*/  UISETP.NE.AND UP0, UPT, UR46, URZ, UPT ;  /* 0x000000ff2e00728c */ /* 0x000fe2000bf05270 */
[----:B------:R-:W-:Y:S01]  /*c2c0*/  ISETP.NE.AND P1, PT, R68, 0x2, PT ;  /* 0x000000024400780c */ /* 0x000fe20003f25270 */
[----:B------:R-:W-:Y:S01]  /*c2d0*/  UIADD3 UR16, UPT, UPT, UR38, UR61, URZ ;  /* 0x0000003d26107290 */ /* 0x000fe2000fffe0ff */
[----:B------:R-:W-:Y:S02]  /*c2e0*/  SEL R0, RZ, 0x1, P0 ;  /* 0x00000001ff007807 */ /* 0x000fe40000000000 */
[----:B------:R-:W-:Y:S02]  /*c2f0*/  SEL R3, RZ, 0x1, P1 ;  /* 0x00000001ff037807 */ /* 0x000fe40000800000 */
[----:B------:R-:W-:Y:S02]  /*c300*/  LOP3.LUT R171, R171, R0, RZ, 0x3c, !PT ;  /* 0x00000000abab7212 */ /* 0x000fe400078e3cff */
[----:B------:R-:W-:Y:S01]  /*c310*/  LOP3.LUT R172, R172, R3, RZ, 0x3c, !PT ;  /* 0x00000003acac7212 */ /* 0x000fe200078e3cff */
[----:B------:R-:W-:Y:S01]  /*c320*/  UIADD3 UR20, UPT, UPT, UR37, UR4, URZ ;  /* 0x0000000425147290 */ /* 0x000fe2000fffe0ff */
[----:B------:R-:W-:Y:S02]  /*c330*/  SEL R166, R166, RZ, P0 ;  /* 0x000000ffa6a67207 */ /* 0x000fe40000000000 */
[----:B------:R-:W-:Y:S01]  /*c340*/  SEL R68, R68, RZ, P1 ;  /* 0x000000ff44447207 */ /* 0x000fe20000800000 */
[----:B------:R-:W-:Y:S01]  /*c350*/  UMOV UR36, UR59 ;  /* 0x0000003b00247c82 */ /* 0x000fe20008000000 */
[----:B------:R-:W-:Y:S07]  /*c360*/  BRA.U UP0, `(.L_x_151) ;  /* 0xffffff9900907547 */ /* 0x000fee000b83ffff */
[----:B------:R-:W-:Y:S05]  /*c370*/  EXIT ;  /* 0x000000000000794d */ /* 0x000fea0003800000 */
.L_x_25:
[----:B--2---:R2:W3:Y:S02]  /*c380*/  SYNCS.PHASECHK.TRANS64.TRYWAIT P0, [R3+URZ+0x150], R2 ;  /* 0x00015002030075a7 */ /* 0x0044e400080011ff */
[----:B---3--:R-:W-:Y:S05]  /*c390*/  @!P0 NANOSLEEP.SYNCS 0x989680 ;  /* 0x009896800000895d */ /* 0x008fea0003900000 */
[----:B------:R-:W3:Y:S02]  /*c3a0*/  @!P0 SYNCS.PHASECHK.TRANS64 P0, [R3+URZ+0x150], R2 ;  /* 0x00015002030085a7 */ /* 0x000ee400080010ff */
[----:B---3--:R-:W-:Y:S05]  /*c3b0*/  @!P0 BRA `(.L_x_25) ;  /* 0xfffffffc00f08947 */ /* 0x008fea000383ffff */
[----:B------:R-:W-:Y:S05]  /*c3c0*/  BRA `(.L_x_152) ;  /* 0xffffff5800747947 */ /* 0x000fea000383ffff */
.L_x_28:
[----:B-1----:R-:W-:-:S07]  /*c3d0*/  MOV R0, UR33 ;  /* 0x0000002100007c02 */ /* 0x002fce0008000f00 */
.L_x_153:
[----:B-1----:R1:W2:Y:S02]  /*c3e0*/  SYNCS.PHASECHK.TRANS64.TRYWAIT P0, [R0+URZ+0x58], R3 ;  /* 0x00005803000075a7 */ /* 0x0022a400080011ff */
[----:B--2---:R-:W-:Y:S05]  /*c3f0*/  @!P0 NANOSLEEP.SYNCS 0x989680 ;  /* 0x009896800000895d */ /* 0x004fea0003900000 */
[----:B------:R-:W2:Y:S02]  /*c400*/  @!P0 SYNCS.PHASECHK.TRANS64 P0, [R0+URZ+0x58], R3 ;  /* 0x00005803000085a7 */ /* 0x000ea400080010ff */
[----:B--2---:R-:W-:Y:S05]  /*c410*/  @!P0 BRA `(.L_x_153) ;  /* 0xfffffffc00f08947 */ /* 0x004fea000383ffff */
[----:B------:R-:W-:Y:S05]  /*c420*/  BRA `(.L_x_27) ;  /* 0xffffff5800cc7947 */ /* 0x000fea000383ffff */
.L_x_35:
[----:B-1----:R-:W-:-:S07]  /*c430*/  MOV R0, UR17 ;  /* 0x0000001100007c02 */ /* 0x002fce0008000f00 */
.L_x_154:
[----:B-1----:R1:W2:Y:S02]  /*c440*/  SYNCS.PHASECHK.TRANS64.TRYWAIT P0, [R0+URZ+0x58], R3 ;  /* 0x00005803000075a7 */ /* 0x0022a400080011ff */
[----:B--2---:R-:W-:Y:S05]  /*c450*/  @!P0 NANOSLEEP.SYNCS 0x989680 ;  /* 0x009896800000895d */ /* 0x004fea0003900000 */
[----:B------:R-:W2:Y:S02]  /*c460*/  @!P0 SYNCS.PHASECHK.TRANS64 P0, [R0+URZ+0x58], R3 ;  /* 0x00005803000085a7 */ /* 0x000ea400080010ff */
[----:B--2---:R-:W-:Y:S05]  /*c470*/  @!P0 BRA `(.L_x_154) ;  /* 0xfffffffc00f08947 */ /* 0x004fea000383ffff */
[----:B------:R-:W-:Y:S05]  /*c480*/  BRA `(.L_x_34) ;  /* 0xffffff5c00947947 */ /* 0x000fea000383ffff */
.L_x_40:
[----:B-1----:R1:W2:Y:S02]  /*c490*/  SYNCS.PHASECHK.TRANS64.TRYWAIT P0, [R3+URZ+0x100], R0 ;  /* 0x00010000030075a7 */ /* 0x0022a400080011ff */
[----:B--2---:R-:W-:Y:S05]  /*c4a0*/  @!P0 NANOSLEEP.SYNCS 0x989680 ;  /* 0x009896800000895d */ /* 0x004fea0003900000 */
[----:B------:R-:W2:Y:S02]  /*c4b0*/  @!P0 SYNCS.PHASECHK.TRANS64 P0, [R3+URZ+0x100], R0 ;  /* 0x00010000030085a7 */ /* 0x000ea400080010ff */
[----:B--2---:R-:W-:Y:S05]  /*c4c0*/  @!P0 BRA `(.L_x_40) ;  /* 0xfffffffc00f08947 */ /* 0x004fea000383ffff */
[----:B------:R-:W-:Y:S05]  /*c4d0*/  BRA `(.L_x_155) ;  /* 0xffffff6000447947 */ /* 0x000fea000383ffff */
.L_x_44:
[----:B-1----:R-:W-:-:S07]  /*c4e0*/  MOV R0, UR4 ;  /* 0x0000000400007c02 */ /* 0x002fce0008000f00 */
.L_x_156:
[----:B-1----:R1:W2:Y:S02]  /*c4f0*/  SYNCS.PHASECHK.TRANS64.TRYWAIT P0, [R0+URZ], R3 ;  /* 0x00000003000075a7 */ /* 0x0022a400080011ff */
[----:B--2---:R-:W-:Y:S05]  /*c500*/  @!P0 NANOSLEEP.SYNCS 0x989680 ;  /* 0x009896800000895d */ /* 0x004fea0003900000 */
[----:B------:R-:W2:Y:S02]  /*c510*/  @!P0 SYNCS.PHASECHK.TRANS64 P0, [R0+URZ], R3 ;  /* 0x00000003000085a7 */ /* 0x000ea400080010ff */
[----:B--2---:R-:W-:Y:S05]  /*c520*/  @!P0 BRA `(.L_x_156) ;  /* 0xfffffffc00f08947 */ /* 0x004fea000383ffff */
[----:B------:R-:W-:Y:S05]  /*c530*/  BRA `(.L_x_157) ;  /* 0xffffff6400ec7947 */ /* 0x000fea000383ffff */
.L_x_45:
[----:B------:R-:W-:-:S07]  /*c540*/  MOV R0, UR5 ;  /* 0x0000000500007c02 */ /* 0x000fce0008000f00 */
.L_x_158:
[----:B-1----:R1:W2:Y:S02]  /*c550*/  SYNCS.PHASECHK.TRANS64.TRYWAIT P0, [R0+URZ], R3 ;  /* 0x00000003000075a7 */ /* 0x0022a400080011ff */
[----:B--2---:R-:W-:Y:S05]  /*c560*/  @!P0 NANOSLEEP.SYNCS 0x989680 ;  /* 0x009896800000895d */ /* 0x004fea0003900000 */
[----:B------:R-:W2:Y:S02]  /*c570*/  @!P0 SYNCS.PHASECHK.TRANS64 P0, [R0+URZ], R3 ;  /* 0x00000003000085a7 */ /* 0x000ea400080010ff */
[----:B--2---:R-:W-:Y:S05]  /*c580*/  @!P0 BRA `(.L_x_158) ;  /* 0xfffffffc00f08947 */ /* 0x004fea000383ffff */
[----:B------:R-:W-:Y:S05]  /*c590*/  BRA `(.L_x_159) ;  /* 0xffffff6400f87947 */ /* 0x000fea000383ffff */
.L_x_46:
[----:B------:R-:W-:-:S07]  /*c5a0*/  MOV R0, UR5 ;  /* 0x0000000500007c02 */ /* 0x000fce0008000f00 */
.L_x_160:
[----:B-1----:R1:W2:Y:S02]  /*c5b0*/  SYNCS.PHASECHK.TRANS64.TRYWAIT P0, [R0+URZ], R3 ;  /* 0x00000003000075a7 */ /* 0x0022a400080011ff */
[----:B--2---:R-:W-:Y:S05]  /*c5c0*/  @!P0 NANOSLEEP.SYNCS 0x989680 ;  /* 0x009896800000895d */ /* 0x004fea0003900000 */
[----:B------:R-:W2:Y:S02]  /*c5d0*/  @!P0 SYNCS.PHASECHK.TRANS64 P0, [R0+URZ], R3 ;  /* 0x00000003000085a7 */ /* 0x000ea400080010ff */
[----:B--2---:R-:W-:Y:S05]  /*c5e0*/  @!P0 BRA `(.L_x_160) ;  /* 0xfffffffc00f08947 */ /* 0x004fea000383ffff */
[----:B------:R-:W-:Y:S05]  /*c5f0*/  BRA `(.L_x_161) ;  /* 0xffffff6800047947 */ /* 0x000fea000383ffff */
.L_x_47:
[----:B------:R-:W-:-:S07]  /*c600*/  MOV R0, UR5 ;  /* 0x0000000500007c02 */ /* 0x000fce0008000f00 */
.L_x_162:
[----:B-1----:R1:W2:Y:S02]  /*c610*/  SYNCS.PHASECHK.TRANS64.TRYWAIT P0, [R0+URZ], R3 ;  /* 0x00000003000075a7 */ /* 0x0022a400080011ff */
[----:B--2---:R-:W-:Y:S05]  /*c620*/  @!P0 NANOSLEEP.SYNCS 0x989680 ;  /* 0x009896800000895d */ /* 0x004fea0003900000 */
[----:B------:R-:W2:Y:S02]  /*c630*/  @!P0 SYNCS.PHASECHK.TRANS64 P0, [R0+URZ], R3 ;  /* 0x00000003000085a7 */ /* 0x000ea400080010ff */
[----:B--2---:R-:W-:Y:S05]  /*c640*/  @!P0 BRA `(.L_x_162) ;  /* 0xfffffffc00f08947 */ /* 0x004fea000383ffff */
[----:B------:R-:W-:Y:S05]  /*c650*/  BRA `(.L_x_163) ;  /* 0xffffff6800107947 */ /* 0x000fea000383ffff */
.L_x_48:
[----:B------:R-:W-:-:S07]  /*c660*/  MOV R0, UR5 ;  /* 0x0000000500007c02 */ /* 0x000fce0008000f00 */
.L_x_164:
[----:B-1----:R1:W2:Y:S02]  /*c670*/  SYNCS.PHASECHK.TRANS64.TRYWAIT P0, [R0+URZ], R3 ;  /* 0x00000003000075a7 */ /* 0x0022a400080011ff */
[----:B--2---:R-:W-:Y:S05]  /*c680*/  @!P0 NANOSLEEP.SYNCS 0x989680 ;  /* 0x009896800000895d */ /* 0x004fea0003900000 */
[----:B------:R-:W2:Y:S02]  /*c690*/  @!P0 SYNCS.PHASECHK.TRANS64 P0, [R0+URZ], R3 ;  /* 0x00000003000085a7 */ /* 0x000ea400080010ff */
[----:B--2---:R-:W-:Y:S05]  /*c6a0*/  @!P0 BRA `(.L_x_164) ;  /* 0xfffffffc00f08947 */ /* 0x004fea000383ffff */
[----:B------:R-:W-:Y:S05]  /*c6b0*/  BRA `(.L_x_165) ;  /* 0xffffff68001c7947 */ /* 0x000fea000383ffff */
.L_x_49:
[----:B------:R-:W-:-:S07]  /*c6c0*/  MOV R0, UR5 ;  /* 0x0000000500007c02 */ /* 0x000fce0008000f00 */
.L_x_166:
[----:B-1----:R1:W2:Y:S02]  /*c6d0*/  SYNCS.PHASECHK.TRANS64.TRYWAIT P0, [R0+URZ], R3 ;  /* 0x00000003000075a7 */ /* 0x0022a400080011ff */
[----:B--2---:R-:W-:Y:S05]  /*c6e0*/  @!P0 NANOSLEEP.SYNCS 0x989680 ;  /* 0x009896800000895d */ /* 0x004fea0003900000 */
[----:B------:R-:W2:Y:S02]  /*c6f0*/  @!P0 SYNCS.PHASECHK.TRANS64 P0, [R0+URZ], R3 ;  /* 0x00000003000085a7 */ /* 0x000ea400080010ff */
[----:B--2---:R-:W-:Y:S05]  /*c700*/  @!P0 BRA `(.L_x_166) ;  /* 0xfffffffc00f08947 */ /* 0x004fea000383ffff */
[----:B------:R-:W-:Y:S05]  /*c710*/  BRA `(.L_x_167) ;  /* 0xffffff6800287947 */ /* 0x000fea000383ffff */
.L_x_50:
[----:B------:R-:W-:-:S07]  /*c720*/  MOV R0, UR5 ;  /* 0x0000000500007c02 */ /* 0x000fce0008000f00 */
.L_x_168:
[----:B-1----:R1:W2:Y:S02]  /*c730*/  SYNCS.PHASECHK.TRANS64.TRYWAIT P0, [R0+URZ], R3 ;  /* 0x00000003000075a7 */ /* 0x0022a400080011ff */
[----:B--2---:R-:W-:Y:S05]  /*c740*/  @!P0 NANOSLEEP.SYNCS 0x989680 ;  /* 0x009896800000895d */ /* 0x004fea0003900000 */
[----:B------:R-:W2:Y:S02]  /*c750*/  @!P0 SYNCS.PHASECHK.TRANS64 P0, [R0+URZ], R3 ;  /* 0x00000003000085a7 */ /* 0x000ea400080010ff */
[----:B--2---:R-:W-:Y:S05]  /*c760*/  @!P0 BRA `(.L_x_168) ;  /* 0xfffffffc00f08947 */ /* 0x004fea000383ffff */
[----:B------:R-:W-:Y:S05]  /*c770*/  BRA `(.L_x_169) ;  /* 0xffffff6800347947 */ /* 0x000fea000383ffff */
.L_x_51:
[----:B------:R-:W-:-:S07]  /*c780*/  MOV R0, UR5 ;  /* 0x0000000500007c02 */ /* 0x000fce0008000f00 */
.L_x_170:
[----:B-1----:R1:W2:Y:S02]  /*c790*/  SYNCS.PHASECHK.TRANS64.TRYWAIT P0, [R0+URZ], R3 ;  /* 0x00000003000075a7 */ /* 0x0022a400080011ff */
[----:B--2---:R-:W-:Y:S05]  /*c7a0*/  @!P0 NANOSLEEP.SYNCS 0x989680 ;  /* 0x009896800000895d */ /* 0x004fea0003900000 */
[----:B------:R-:W2:Y:S02]  /*c7b0*/  @!P0 SYNCS.PHASECHK.TRANS64 P0, [R0+URZ], R3 ;  /* 0x00000003000085a7 */ /* 0x000ea400080010ff */
[----:B--2---:R-:W-:Y:S05]  /*c7c0*/  @!P0 BRA `(.L_x_170) ;  /* 0xfffffffc00f08947 */ /* 0x004fea000383ffff */
[----:B------:R-:W-:Y:S05]  /*c7d0*/  BRA `(.L_x_171) ;  /* 0xffffff6800407947 */ /* 0x000fea000383ffff */
.L_x_52:
[----:B------:R-:W-:-:S07]  /*c7e0*/  MOV R0, UR5 ;  /* 0x0000000500007c02 */ /* 0x000fce0008000f00 */
.L_x_172:
[----:B-1----:R1:W2:Y:S02]  /*c7f0*/  SYNCS.PHASECHK.TRANS64.TRYWAIT P0, [R0+URZ], R3 ;  /* 0x00000003000075a7 */ /* 0x0022a400080011ff */
[----:B--2---:R-:W-:Y:S05]  /*c800*/  @!P0 NANOSLEEP.SYNCS 0x989680 ;  /* 0x009896800000895d */ /* 0x004fea0003900000 */
[----:B------:R-:W2:Y:S02]  /*c810*/  @!P0 SYNCS.PHASECHK.TRANS64 P0, [R0+URZ], R3 ;  /* 0x00000003000085a7 */ /* 0x000ea400080010ff */
[----:B--2---:R-:W-:Y:S05]  /*c820*/  @!P0 BRA `(.L_x_172) ;  /* 0xfffffffc00f08947 */ /* 0x004fea000383ffff */
[----:B------:R-:W-:Y:S05]  /*c830*/  BRA `(.L_x_173) ;  /* 0xffffff68004c7947 */ /* 0x000fea000383ffff */
.L_x_53:
[----:B------:R-:W-:-:S07]  /*c840*/  MOV R0, UR5 ;  /* 0x0000000500007c02 */ /* 0x000fce0008000f00 */
.L_x_174:
[----:B-1----:R1:W2:Y:S02]  /*c850*/  SYNCS.PHASECHK.TRANS64.TRYWAIT P0, [R0+URZ], R3 ;  /* 0x00000003000075a7 */ /* 0x0022a400080011ff */
[----:B--2---:R-:W-:Y:S05]  /*c860*/  @!P0 NANOSLEEP.SYNCS 0x989680 ;  /* 0x009896800000895d */ /* 0x004fea0003900000 */
[----:B------:R-:W2:Y:S02]  /*c870*/  @!P0 SYNCS.PHASECHK.TRANS64 P0, [R0+URZ], R3 ;  /* 0x00000003000085a7 */ /* 0x000ea400080010ff */
[----:B--2---:R-:W-:Y:S05]  /*c880*/  @!P0 BRA `(.L_x_174) ;  /* 0xfffffffc00f08947 */ /* 0x004fea000383ffff */
[----:B------:R-:W-:Y:S05]  /*c890*/  BRA `(.L_x_175) ;  /* 0xffffff6800587947 */ /* 0x000fea000383ffff */
.L_x_56:
[----:B-1----:R1:W2:Y:S02]  /*c8a0*/  SYNCS.PHASECHK.TRANS64.TRYWAIT P0, [R2+URZ+0x140], R5 ;  /* 0x00014005020075a7 */ /* 0x0022a400080011ff */
[----:B--2---:R-:W-:Y:S05]  /*c8b0*/  @!P0 NANOSLEEP.SYNCS 0x989680 ;  /* 0x009896800000895d */ /* 0x004fea0003900000 */
[----:B------:R-:W2:Y:S02]  /*c8c0*/  @!P0 SYNCS.PHASECHK.TRANS64 P0, [R2+URZ+0x140], R5 ;  /* 0x00014005020085a7 */ /* 0x000ea400080010ff */
[----:B--2---:R-:W-:Y:S05]  /*c8d0*/  @!P0 BRA `(.L_x_56) ;  /* 0xfffffffc00f08947 */ /* 0x004fea000383ffff */
[----:B------:R-:W-:Y:S05]  /*c8e0*/  BRA `(.L_x_176) ;  /* 0xffffff6800b47947 */ /* 0x000fea000383ffff */
.L_x_57:
[----:B------:R-:W-:-:S07]  /*c8f0*/  MOV R2, UR4 ;  /* 0x0000000400027c02 */ /* 0x000fce0008000f00 */
.L_x_177:
[----:B-1----:R1:W2:Y:S02]  /*c900*/  SYNCS.PHASECHK.TRANS64.TRYWAIT P0, [R2+URZ+0x110], R5 ;  /* 0x00011005020075a7 */ /* 0x0022a400080011ff */
[----:B--2---:R-:W-:Y:S05]  /*c910*/  @!P0 NANOSLEEP.SYNCS 0x989680 ;  /* 0x009896800000895d */ /* 0x004fea0003900000 */
[----:B------:R-:W2:Y:S02]  /*c920*/  @!P0 SYNCS.PHASECHK.TRANS64 P0, [R2+URZ+0x110], R5 ;  /* 0x00011005020085a7 */ /* 0x000ea400080010ff */
[----:B--2---:R-:W-:Y:S05]  /*c930*/  @!P0 BRA `(.L_x_177) ;  /* 0xfffffffc00f08947 */ /* 0x004fea000383ffff */
[----:B------:R-:W-:Y:S05]  /*c940*/  BRA `(.L_x_178) ;  /* 0xffffff6800c47947 */ /* 0x000fea000383ffff */
.L_x_58:
[----:B-1----:R1:W2:Y:S02]  /*c950*/  SYNCS.PHASECHK.TRANS64.TRYWAIT P1, [R2+URZ+0x100], R5 ;  /* 0x00010005020075a7 */ /* 0x0022a400080211ff */
[----:B--2---:R-:W-:Y:S05]  /*c960*/  @!P1 NANOSLEEP.SYNCS 0x989680 ;  /* 0x009896800000995d */ /* 0x004fea0003900000 */
[----:B------:R-:W2:Y:S02]  /*c970*/  @!P1 SYNCS.PHASECHK.TRANS64 P1, [R2+URZ+0x100], R5 ;  /* 0x00010005020095a7 */ /* 0x000ea400080210ff */
[----:B--2---:R-:W-:Y:S05]  /*c980*/  @!P1 BRA `(.L_x_58) ;  /* 0xfffffffc00f09947 */ /* 0x004fea000383ffff */
[----:B------:R-:W-:Y:S05]  /*c990*/  BRA `(.L_x_179) ;  /* 0xffffff6800f47947 */ /* 0x000fea000383ffff */
.L_x_61:
[----:B------:R-:W-:-:S07]  /*c9a0*/  MOV R0, UR4 ;  /* 0x0000000400007c02 */ /* 0x000fce0008000f00 */
.L_x_180:
[----:B-1----:R1:W2:Y:S02]  /*c9b0*/  SYNCS.PHASECHK.TRANS64.TRYWAIT P0, [R0+URZ+0x110], R3 ;  /* 0x00011003000075a7 */ /* 0x0022a400080011ff */
[----:B--2---:R-:W-:Y:S05]  /*c9c0*/  @!P0 NANOSLEEP.SYNCS 0x989680 ;  /* 0x009896800000895d */ /* 0x004fea0003900000 */
[----:B------:R-:W2:Y:S02]  /*c9d0*/  @!P0 SYNCS.PHASECHK.TRANS64 P0, [R0+URZ+0x110], R3 ;  /* 0x00011003000085a7 */ /* 0x000ea400080010ff */
[----:B--2---:R-:W-:Y:S05]  /*c9e0*/  @!P0 BRA `(.L_x_180) ;  /* 0xfffffffc00f08947 */ /* 0x004fea000383ffff */
[----:B------:R-:W-:Y:S05]  /*c9f0*/  BRA `(.L_x_60) ;  /* 0xffffff6c00487947 */ /* 0x000fea000383ffff */
.L_x_70:
[----:B-1----:R-:W-:-:S04]  /*ca00*/  MOV R0, UR5 ;  /* 0x0000000500007c02 */ /* 0x002fc80008000f00 */
[----:B------:R1:W2:Y:S03]  /*ca10*/  SYNCS.PHASECHK.TRANS64.TRYWAIT P0, [R0+URZ+0x8], R7 ;  /* 0x00000807000075a7 */ /* 0x0002a600080011ff */
[----:B--2---:R-:W-:Y:S05]  /*ca20*/  @!P0 NANOSLEEP.SYNCS 0x989680 ;  /* 0x009896800000895d */ /* 0x004fea0003900000 */
[----:B------:R-:W2:Y:S02]  /*ca30*/  @!P0 SYNCS.PHASECHK.TRANS64 P0, [R0+URZ+0x8], R7 ;  /* 0x00000807000085a7 */ /* 0x000ea400080010ff */
[----:B--2---:R-:W-:Y:S05]  /*ca40*/  @!P0 BRA `(.L_x_70) ;  /* 0xfffffffc00ec8947 */ /* 0x004fea000383ffff */
[----:B------:R-:W-:Y:S05]  /*ca50*/  BRA `(.L_x_69) ;  /* 0xffffff6c00fc7947 */ /* 0x000fea000383ffff */
.L_x_72:
[----:B------:R-:W-:Y:S01]  /*ca60*/  BSSY B0, `(.L_x_181) ;  /* 0x0000006000007945 */ /* 0x000fe20003800000 */
[----:B------:R-:W-:-:S07]  /*ca70*/  MOV R15, 0xffffffff ;  /* 0xffffffff000f7802 */ /* 0x000fce0000000f00 */
[----:B-1---5:R-:W-:Y:S05]  /*ca80*/  WARPSYNC.COLLECTIVE R15, `(.L_x_182) ;  /* 0x000000000f0c7348 */ /* 0x022fea0003c00000 */
[----:B------:R-:W-:Y:S02]  /*ca90*/  ELECT P6, UR79, PT ;  /* 0x00000000004f782f */ /* 0x000fe400038c0000 */
[----:B------:R-:W-:Y:S01]  /*caa0*/  MOV R14, UR79 ;  /* 0x0000004f000e7c02 */ /* 0x000fe20008000f00 */
[----:B-1---5:R-:W-:Y:S10]  /*cab0*/  ENDCOLLECTIVE ;  /* 0x000000000000791b */ /* 0x022ff40003800000 */
.L_x_182:
[----:B------:R-:W-:Y:S05]  /*cac0*/  BSYNC B0 ;  /* 0x0000000000007941 */ /* 0x000fea0003800000 */
.L_x_181:
[----:B------:R-:W-:Y:S01]  /*cad0*/  PLOP3.LUT P0, PT, P6, PT, PT, 0x80, 0x8 ;  /* 0x000000000008781c */ /* 0x000fe2000370f070 */
[----:B------:R-:W-:-:S12]  /*cae0*/  BRA `(.L_x_183) ;  /* 0xffffff7000287947 */ /* 0x000fd8000383ffff */
.L_x_74:
[----:B-1----:R-:W-:-:S04]  /*caf0*/  MOV R0, UR5 ;  /* 0x0000000500007c02 */ /* 0x002fc80008000f00 */
[----:B------:R1:W2:Y:S03]  /*cb00*/  SYNCS.PHASECHK.TRANS64.TRYWAIT P0, [R0+URZ+0x8], R5 ;  /* 0x00000805000075a7 */ /* 0x0002a600080011ff */
[----:B--2---:R-:W-:Y:S05]  /*cb10*/  @!P0 NANOSLEEP.SYNCS 0x989680 ;  /* 0x009896800000895d */ /* 0x004fea0003900000 */
[----:B------:R-:W2:Y:S02]  /*cb20*/  @!P0 SYNCS.PHASECHK.TRANS64 P0, [R0+URZ+0x8], R5 ;  /* 0x00000805000085a7 */ /* 0x000ea400080010ff */
[----:B--2---:R-:W-:Y:S05]  /*cb30*/  @!P0 BRA `(.L_x_74) ;  /* 0xfffffffc00ec8947 */ /* 0x004fea000383ffff */
[----:B------:R-:W-:Y:S05]  /*cb40*/  BRA `(.L_x_73) ;  /* 0xffffff70002c7947 */ /* 0x000fea000383ffff */
.L_x_75:
[----:B-1----:R1:W2:Y:S02]  /*cb50*/  SYNCS.PHASECHK.TRANS64.TRYWAIT P0, [R0+URZ+0x100], R5 ;  /* 0x00010005000075a7 */ /* 0x0022a400080011ff */
[----:B--2---:R-:W-:Y:S05]  /*cb60*/  @!P0 NANOSLEEP.SYNCS 0x989680 ;  /* 0x009896800000895d */ /* 0x004fea0003900000 */
[----:B------:R-:W2:Y:S02]  /*cb70*/  @!P0 SYNCS.PHASECHK.TRANS64 P0, [R0+URZ+0x100], R5 ;  /* 0x00010005000085a7 */ /* 0x000ea400080010ff */
[----:B--2---:R-:W-:Y:S05]  /*cb80*/  @!P0 BRA `(.L_x_75) ;  /* 0xfffffffc00f08947 */ /* 0x004fea000383ffff */
[----:B------:R-:W-:Y:S05]  /*cb90*/  BRA `(.L_x_184) ;  /* 0xffffff7400087947 */ /* 0x000fea000383ffff */
.L_x_77:
[----:B------:R-:W-:-:S07]  /*cba0*/  MOV R0, UR23 ;  /* 0x0000001700007c02 */ /* 0x000fce0008000f00 */
.L_x_185:
[----:B-1----:R1:W2:Y:S02]  /*cbb0*/  SYNCS.PHASECHK.TRANS64.TRYWAIT P0, [R0+URZ+0x130], R5 ;  /* 0x00013005000075a7 */ /* 0x0022a400080011ff */
[----:B--2---:R-:W-:Y:S05]  /*cbc0*/  @!P0 NANOSLEEP.SYNCS 0x989680 ;  /* 0x009896800000895d */ /* 0x004fea0003900000 */
[----:B------:R-:W2:Y:S02]  /*cbd0*/  @!P0 SYNCS.PHASECHK.TRANS64 P0, [R0+URZ+0x130], R5 ;  /* 0x00013005000085a7 */ /* 0x000ea400080010ff */
[----:B--2---:R-:W-:Y:S05]  /*cbe0*/  @!P0 BRA `(.L_x_185) ;  /* 0xfffffffc00f08947 */ /* 0x004fea000383ffff */
[----:B------:R-:W-:Y:S05]  /*cbf0*/  BRA `(.L_x_186) ;  /* 0xffffff7400547947 */ /* 0x000fea000383ffff */
.L_x_80:
[----:B------:R-:W-:Y:S07]  /*cc00*/  MOV R0, UR5 ;  /* 0x0000000500007c02 */ /* 0x000fee0008000f00 */
.L_x_187:
[----:B-1----:R1:W2:Y:S02]  /*cc10*/  SYNCS.PHASECHK.TRANS64.TRYWAIT P0, [R0+URZ], R5 ;  /* 0x00000005000075a7 */ /* 0x0022a400080011ff */
[----:B--2---:R-:W-:Y:S05]  /*cc20*/  @!P0 NANOSLEEP.SYNCS 0x989680 ;  /* 0x009896800000895d */ /* 0x004fea0003900000 */
[----:B------:R-:W2:Y:S02]  /*cc30*/  @!P0 SYNCS.PHASECHK.TRANS64 P0, [R0+URZ], R5 ;  /* 0x00000005000085a7 */ /* 0x000ea400080010ff */
[----:B--2---:R-:W-:Y:S05]  /*cc40*/  @!P0 BRA `(.L_x_187) ;  /* 0xfffffffc00f08947 */ /* 0x004fea000383ffff */
[----:B------:R-:W-:Y:S05]  /*cc50*/  BRA `(.L_x_79) ;  /* 0xffffff7400687947 */ /* 0x000fea000383ffff */
.L_x_84:
[----:B-1----:R-:W-:-:S07]  /*cc60*/  MOV R0, UR4 ;  /* 0x0000000400007c02 */ /* 0x002fce0008000f00 */
.L_x_188:
[----:B-1----:R1:W2:Y:S02]  /*cc70*/  SYNCS.PHASECHK.TRANS64.TRYWAIT P0, [R0+URZ], R3 ;  /* 0x00000003000075a7 */ /* 0x0022a400080011ff */
[----:B--2---:R-:W-:Y:S05]  /*cc80*/  @!P0 NANOSLEEP.SYNCS 0x989680 ;  /* 0x009896800000895d */ /* 0x004fea0003900000 */
[----:B------:R-:W2:Y:S02]  /*cc90*/  @!P0 SYNCS.PHASECHK.TRANS64 P0, [R0+URZ], R3 ;  /* 0x00000003000085a7 */ /* 0x000ea400080010ff */
[----:B--2---:R-:W-:Y:S05]  /*cca0*/  @!P0 BRA `(.L_x_188) ;  /* 0xfffffffc00f08947 */ /* 0x004fea000383ffff */
[----:B------:R-:W-:Y:S05]  /*ccb0*/  BRA `(.L_x_189) ;  /* 0xffffff7800347947 */ /* 0x000fea000383ffff */
.L_x_87:
[----:B------:R-:W-:-:S07]  /*ccc0*/  MOV R0, UR17 ;  /* 0x0000001100007c02 */ /* 0x000fce0008000f00 */
.L_x_190:
[----:B-1----:R1:W2:Y:S02]  /*ccd0*/  SYNCS.PHASECHK.TRANS64.TRYWAIT P1, [R0+URZ+0x160], R3 ;  /* 0x00016003000075a7 */ /* 0x0022a400080211ff */
[----:B--2---:R-:W-:Y:S05]  /*cce0*/  @!P1 NANOSLEEP.SYNCS 0x989680 ;  /* 0x009896800000995d */ /* 0x004fea0003900000 */
[----:B------:R-:W2:Y:S02]  /*ccf0*/  @!P1 SYNCS.PHASECHK.TRANS64 P1, [R0+URZ+0x160], R3 ;  /* 0x00016003000095a7 */ /* 0x000ea400080210ff */
[----:B--2---:R-:W-:Y:S05]  /*cd00*/  @!P1 BRA `(.L_x_190) ;  /* 0xfffffffc00f09947 */ /* 0x004fea000383ffff */
[----:B------:R-:W-:Y:S05]  /*cd10*/  BRA `(.L_x_191) ;  /* 0xffffff7800807947 */ /* 0x000fea000383ffff */
.L_x_92:
[----:B--2---:R2:W3:Y:S02]  /*cd20*/  SYNCS.PHASECHK.TRANS64.TRYWAIT P0, [R12+URZ+0x100], R9 ;  /* 0x000100090c0075a7 */ /* 0x0044e400080011ff */
[----:B---3--:R-:W-:Y:S05]  /*cd30*/  @!P0 NANOSLEEP.SYNCS 0x989680 ;  /* 0x009896800000895d */ /* 0x008fea0003900000 */
[----:B------:R-:W3:Y:S02]  /*cd40*/  @!P0 SYNCS.PHASECHK.TRANS64 P0, [R12+URZ+0x100], R9 ;  /* 0x000100090c0085a7 */ /* 0x000ee400080010ff */
[----:B---3--:R-:W-:Y:S05]  /*cd50*/  @!P0 BRA `(.L_x_92) ;  /* 0xfffffffc00f08947 */ /* 0x008fea000383ffff */
[----:B------:R-:W-:Y:S05]  /*cd60*/  BRA `(.L_x_192) ;  /* 0xffffff7c00a87947 */ /* 0x000fea000383ffff */
.L_x_95:
[----:B------:R-:W-:Y:S07]  /*cd70*/  MOV R0, UR21 ;  /* 0x0000001500007c02 */ /* 0x000fee0008000f00 */
.L_x_193:
[----:B--2---:R2:W3:Y:S02]  /*cd80*/  SYNCS.PHASECHK.TRANS64.TRYWAIT P2, [R0+URZ+0xf8], R11 ;  /* 0x0000f80b000075a7 */ /* 0x0044e400080411ff */
[----:B---3--:R-:W-:Y:S05]  /*cd90*/  @!P2 NANOSLEEP.SYNCS 0x989680 ;  /* 0x009896800000a95d */ /* 0x008fea0003900000 */
[----:B------:R-:W3:Y:S02]  /*cda0*/  @!P2 SYNCS.PHASECHK.TRANS64 P2, [R0+URZ+0xf8], R11 ;  /* 0x0000f80b0000a5a7 */ /* 0x000ee400080410ff */
[----:B---3--:R-:W-:Y:S05]  /*cdb0*/  @!P2 BRA `(.L_x_193) ;  /* 0xfffffffc00f0a947 */ /* 0x008fea000383ffff */
[----:B------:R-:W-:Y:S05]  /*cdc0*/  BRA `(.L_x_94) ;  /* 0xffffff8400107947 */ /* 0x000fea000383ffff */
.L_x_98:
[----:B--2---:R-:W-:Y:S07]  /*cdd0*/  MOV R0, UR21 ;  /* 0x0000001500007c02 */ /* 0x004fee0008000f00 */
.L_x_194:
[----:B--2---:R2:W3:Y:S02]  /*cde0*/  SYNCS.PHASECHK.TRANS64.TRYWAIT P0, [R0+URZ+0xd0], R9 ;  /* 0x0000d009000075a7 */ /* 0x0044e400080011ff */
[----:B---3--:R-:W-:Y:S05]  /*cdf0*/  @!P0 NANOSLEEP.SYNCS 0x989680 ;  /* 0x009896800000895d */ /* 0x008fea0003900000 */
[----:B------:R-:W3:Y:S02]  /*ce00*/  @!P0 SYNCS.PHASECHK.TRANS64 P0, [R0+URZ+0xd0], R9 ;  /* 0x0000d009000085a7 */ /* 0x000ee400080010ff */
[----:B---3--:R-:W-:Y:S05]  /*ce10*/  @!P0 BRA `(.L_x_194) ;  /* 0xfffffffc00f08947 */ /* 0x008fea000383ffff */
[----:B------:R-:W-:Y:S05]  /*ce20*/  BRA `(.L_x_195) ;  /* 0xffffff84006c7947 */ /* 0x000fea000383ffff */
.L_x_99:
[----:B------:R-:W-:Y:S07]  /*ce30*/  MOV R0, UR21 ;  /* 0x0000001500007c02 */ /* 0x000fee0008000f00 */
.L_x_196:
[----:B--2---:R2:W3:Y:S02]  /*ce40*/  SYNCS.PHASECHK.TRANS64.TRYWAIT P0, [R0+URZ+0xd8], R9 ;  /* 0x0000d809000075a7 */ /* 0x0044e400080011ff */
[----:B---3--:R-:W-:Y:S05]  /*ce50*/  @!P0 NANOSLEEP.SYNCS 0x989680 ;  /* 0x009896800000895d */ /* 0x008fea0003900000 */
[----:B------:R-:W3:Y:S02]  /*ce60*/  @!P0 SYNCS.PHASECHK.TRANS64 P0, [R0+URZ+0xd8], R9 ;  /* 0x0000d809000085a7 */ /* 0x000ee400080010ff */
[----:B---3--:R-:W-:Y:S05]  /*ce70*/  @!P0 BRA `(.L_x_196) ;  /* 0xfffffffc00f08947 */ /* 0x008fea000383ffff */
[----:B------:R-:W-:Y:S05]  /*ce80*/  BRA `(.L_x_197) ;  /* 0xffffff8400a87947 */ /* 0x000fea000383ffff */
.L_x_100:
[----:B------:R-:W-:Y:S07]  /*ce90*/  MOV R0, UR21 ;  /* 0x0000001500007c02 */ /* 0x000fee0008000f00 */
.L_x_198:
[----:B--2---:R2:W3:Y:S02]  /*cea0*/  SYNCS.PHASECHK.TRANS64.TRYWAIT P0, [R0+URZ+0xe0], R9 ;  /* 0x0000e009000075a7 */ /* 0x0044e400080011ff */
[----:B---3--:R-:W-:Y:S05]  /*ceb0*/  @!P0 NANOSLEEP.SYNCS 0x989680 ;  /* 0x009896800000895d */ /* 0x008fea0003900000 */
[----:B------:R-:W3:Y:S02]  /*cec0*/  @!P0 SYNCS.PHASECHK.TRANS64 P0, [R0+URZ+0xe0], R9 ;  /* 0x0000e009000085a7 */ /* 0x000ee400080010ff */
[----:B---3--:R-:W-:Y:S05]  /*ced0*/  @!P0 BRA `(.L_x_198) ;  /* 0xfffffffc00f08947 */ /* 0x008fea000383ffff */
[----:B------:R-:W-:Y:S05]  /*cee0*/  BRA `(.L_x_199) ;  /* 0xffffff8400f07947 */ /* 0x000fea000383ffff */
.L_x_101:
[----:B------:R-:W-:Y:S07]  /*cef0*/  MOV R0, UR21 ;  /* 0x0000001500007c02 */ /* 0x000fee0008000f00 */
.L_x_200:
[----:B--2---:R2:W3:Y:S02]  /*cf00*/  SYNCS.PHASECHK.TRANS64.TRYWAIT P0, [R0+URZ+0xe8], R9 ;  /* 0x0000e809000075a7 */ /* 0x0044e400080011ff */
[----:B---3--:R-:W-:Y:S05]  /*cf10*/  @!P0 NANOSLEEP.SYNCS 0x989680 ;  /* 0x009896800000895d */ /* 0x008fea0003900000 */
[----:B------:R-:W3:Y:S02]  /*cf20*/  @!P0 SYNCS.PHASECHK.TRANS64 P0, [R0+URZ+0xe8], R9 ;  /* 0x0000e809000085a7 */ /* 0x000ee400080010ff */
[----:B---3--:R-:W-:Y:S05]  /*cf30*/  @!P0 BRA `(.L_x_200) ;  /* 0xfffffffc00f08947 */ /* 0x008fea000383ffff */
[----:B------:R-:W-:Y:S05]  /*cf40*/  BRA `(.L_x_201) ;  /* 0xffffff8800347947 */ /* 0x000fea000383ffff */
.L_x_103:
[----:B------:R-:W-:-:S07]  /*cf50*/  MOV R0, UR21 ;  /* 0x0000001500007c02 */ /* 0x000fce0008000f00 */
.L_x_202:
[----:B---3--:R3:W4:Y:S02]  /*cf60*/  SYNCS.PHASECHK.TRANS64.TRYWAIT P0, [R0+URZ+0xd0], R3 ;  /* 0x0000d003000075a7 */ /* 0x00872400080011ff */
[----:B----4-:R-:W-:Y:S05]  /*cf70*/  @!P0 NANOSLEEP.SYNCS 0x989680 ;  /* 0x009896800000895d */ /* 0x010fea0003900000 */
[----:B------:R-:W4:Y:S02]  /*cf80*/  @!P0 SYNCS.PHASECHK.TRANS64 P0, [R0+URZ+0xd0], R3 ;  /* 0x0000d003000085a7 */ /* 0x000f2400080010ff */
[----:B----4-:R-:W-:Y:S05]  /*cf90*/  @!P0 BRA `(.L_x_202) ;  /* 0xfffffffc00f08947 */ /* 0x010fea000383ffff */
[----:B------:R-:W-:Y:S05]  /*cfa0*/  BRA `(.L_x_203) ;  /* 0xffffff8800a87947 */ /* 0x000fea000383ffff */
.L_x_104:
[----:B---3--:R-:W-:-:S07]  /*cfb0*/  MOV R0, UR21 ;  /* 0x0000001500007c02 */ /* 0x008fce0008000f00 */
.L_x_204:
[----:B---3--:R3:W4:Y:S02]  /*cfc0*/  SYNCS.PHASECHK.TRANS64.TRYWAIT P0, [R0+URZ+0xd8], R3 ;  /* 0x0000d803000075a7 */ /* 0x00872400080011ff */
[----:B----4-:R-:W-:Y:S05]  /*cfd0*/  @!P0 NANOSLEEP.SYNCS 0x989680 ;  /* 0x009896800000895d */ /* 0x010fea0003900000 */
[----:B------:R-:W4:Y:S02]  /*cfe0*/  @!P0 SYNCS.PHASECHK.TRANS64 P0, [R0+URZ+0xd8], R3 ;  /* 0x0000d803000085a7 */ /* 0x000f2400080010ff */
[----:B----4-:R-:W-:Y:S05]  /*cff0*/  @!P0 BRA `(.L_x_204) ;  /* 0xfffffffc00f08947 */ /* 0x010fea000383ffff */
[----:B------:R-:W-:Y:S05]  /*d000*/  BRA `(.L_x_205) ;  /* 0xffffff8800987947 */ /* 0x000fea000383ffff */
.L_x_105:
[----:B---3--:R-:W-:-:S07]  /*d010*/  MOV R0, UR21 ;  /* 0x0000001500007c02 */ /* 0x008fce0008000f00 */
.L_x_206:
[----:B---3--:R3:W4:Y:S02]  /*d020*/  SYNCS.PHASECHK.TRANS64.TRYWAIT P0, [R0+URZ+0xe0], R3 ;  /* 0x0000e003000075a7 */ /* 0x00872400080011ff */
[----:B----4-:R-:W-:Y:S05]  /*d030*/  @!P0 NANOSLEEP.SYNCS 0x989680 ;  /* 0x009896800000895d */ /* 0x010fea0003900000 */
[----:B------:R-:W4:Y:S02]  /*d040*/  @!P0 SYNCS.PHASECHK.TRANS64 P0, [R0+URZ+0xe0], R3 ;  /* 0x0000e003000085a7 */ /* 0x000f2400080010ff */
[----:B----4-:R-:W-:Y:S05]  /*d050*/  @!P0 BRA `(.L_x_206) ;  /* 0xfffffffc00f08947 */ /* 0x010fea000383ffff */
[----:B------:R-:W-:Y:S05]  /*d060*/  BRA `(.L_x_207) ;  /* 0xffffff8800887947 */ /* 0x000fea000383ffff */
.L_x_107:
[----:B--2---:R2:W4:Y:S02]  /*d070*/  SYNCS.PHASECHK.TRANS64.TRYWAIT P0, [R3+URZ+0x100], R0 ;  /* 0x00010000030075a7 */ /* 0x00452400080011ff */
[----:B----4-:R-:W-:Y:S05]  /*d080*/  @!P0 NANOSLEEP.SYNCS 0x989680 ;  /* 0x009896800000895d */ /* 0x010fea0003900000 */
[----:B------:R-:W4:Y:S02]  /*d090*/  @!P0 SYNCS.PHASECHK.TRANS64 P0, [R3+URZ+0x100], R0 ;  /* 0x00010000030085a7 */ /* 0x000f2400080010ff */
[----:B----4-:R-:W-:Y:S05]  /*d0a0*/  @!P0 BRA `(.L_x_107) ;  /* 0xfffffffc00f08947 */ /* 0x010fea000383ffff */
[----:B------:R-:W-:Y:S05]  /*d0b0*/  BRA `(.L_x_208) ;  /* 0xffffff8c00507947 */ /* 0x000fea000383ffff */
.L_x_118:
[----:B-1----:R1:W2:Y:S02]  /*d0c0*/  SYNCS.PHASECHK.TRANS64.TRYWAIT P1, [R3+URZ+0xb0], R0 ;  /* 0x0000b000030075a7 */ /* 0x0022a400080211ff */
[----:B--2---:R-:W-:Y:S05]  /*d0d0*/  @!P1 NANOSLEEP.SYNCS 0x989680 ;  /* 0x009896800000995d */ /* 0x004fea0003900000 */
[----:B------:R-:W2:Y:S02]  /*d0e0*/  @!P1 SYNCS.PHASECHK.TRANS64 P1, [R3+URZ+0xb0], R0 ;  /* 0x0000b000030095a7 */ /* 0x000ea400080210ff */
[----:B--2---:R-:W-:Y:S05]  /*d0f0*/  @!P1 BRA `(.L_x_118) ;  /* 0xfffffffc00f09947 */ /* 0x004fea000383ffff */
[----:B------:R-:W-:Y:S05]  /*d100*/  BRA `(.L_x_117) ;  /* 0xffffff9800bc7947 */ /* 0x000fea000383ffff */
.L_x_120:
[----:B--2---:R2:W3:Y:S02]  /*d110*/  SYNCS.PHASECHK.TRANS64.TRYWAIT P0, [R165+URZ+0x120], R2 ;  /* 0x00012002a50075a7 */ /* 0x0044e400080011ff */
[----:B---3--:R-:W-:Y:S05]  /*d120*/  @!P0 NANOSLEEP.SYNCS 0x989680 ;  /* 0x009896800000895d */ /* 0x008fea0003900000 */
[----:B------:R-:W3:Y:S02]  /*d130*/  @!P0 SYNCS.PHASECHK.TRANS64 P0, [R165+URZ+0x120], R2 ;  /* 0x00012002a50085a7 */ /* 0x000ee400080010ff */
[----:B---3--:R-:W-:Y:S05]  /*d140*/  @!P0 BRA `(.L_x_120) ;  /* 0xfffffffc00f08947 */ /* 0x008fea000383ffff */
[----:B------:R-:W-:Y:S05]  /*d150*/  BRA `(.L_x_119) ;  /* 0xffffff9c00187947 */ /* 0x000fea000383ffff */
.L_x_129:
[----:B--2---:R2:W3:Y:S02]  /*d160*/  SYNCS.PHASECHK.TRANS64.TRYWAIT P0, [R191+URZ+0xb0], R0 ;  /* 0x0000b000bf0075a7 */ /* 0x0044e400080011ff */
[----:B---3--:R-:W-:Y:S05]  /*d170*/  @!P0 NANOSLEEP.SYNCS 0x989680 ;  /* 0x009896800000895d */ /* 0x008fea0003900000 */
[----:B------:R-:W3:Y:S02]  /*d180*/  @!P0 SYNCS.PHASECHK.TRANS64 P0, [R191+URZ+0xb0], R0 ;  /* 0x0000b000bf0085a7 */ /* 0x000ee400080010ff */
[----:B---3--:R-:W-:Y:S05]  /*d190*/  @!P0 BRA `(.L_x_129) ;  /* 0xfffffffc00f08947 */ /* 0x008fea000383ffff */
[----:B------:R-:W-:Y:S05]  /*d1a0*/  BRA `(.L_x_128) ;  /* 0xffffffb000247947 */ /* 0x000fea000383ffff */
.L_x_138:
[----:B--2---:R2:W3:Y:S02]  /*d1b0*/  SYNCS.PHASECHK.TRANS64.TRYWAIT P0, [R0+URZ+0xb0], R9 ;  /* 0x0000b009000075a7 */ /* 0x0044e400080011ff */
[----:B---3--:R-:W-:Y:S05]  /*d1c0*/  @!P0 NANOSLEEP.SYNCS 0x989680 ;  /* 0x009896800000895d */ /* 0x008fea0003900000 */
[----:B------:R-:W3:Y:S02]  /*d1d0*/  @!P0 SYNCS.PHASECHK.TRANS64 P0, [R0+URZ+0xb0], R9 ;  /* 0x0000b009000085a7 */ /* 0x000ee400080010ff */
[----:B---3--:R-:W-:Y:S05]  /*d1e0*/  @!P0 BRA `(.L_x_138) ;  /* 0xfffffffc00f08947 */ /* 0x008fea000383ffff */
[----:B------:R-:W-:Y:S05]  /*d1f0*/  BRA `(.L_x_137) ;  /* 0xffffffc4007c7947 */ /* 0x000fea000383ffff */
.L_x_147:
[----:B--2---:R2:W3:Y:S02]  /*d200*/  SYNCS.PHASECHK.TRANS64.TRYWAIT P0, [R0+URZ+0xb0], R7 ;  /* 0x0000b007000075a7 */ /* 0x0044e400080011ff */
[----:B---3--:R-:W-:Y:S05]  /*d210*/  @!P0 NANOSLEEP.SYNCS 0x989680 ;  /* 0x009896800000895d */ /* 0x008fea0003900000 */
[----:B------:R-:W3:Y:S02]  /*d220*/  @!P0 SYNCS.PHASECHK.TRANS64 P0, [R0+URZ+0xb0], R7 ;  /* 0x0000b007000085a7 */ /* 0x000ee400080010ff */
[----:B---3--:R-:W-:Y:S05]  /*d230*/  @!P0 BRA `(.L_x_147) ;  /* 0xfffffffc00f08947 */ /* 0x008fea000383ffff */
[----:B------:R-:W-:Y:S05]  /*d240*/  BRA `(.L_x_146) ;  /* 0xffffffd800e07947 */ /* 0x000fea000383ffff */
        .weak           $__internal_0_$__cuda_sm10x_tcgen05_guardrail_trap_col_being_dealloced_not_returned_by_alloc
        .type           $__internal_0_$__cuda_sm10x_tcgen05_guardrail_trap_col_being_dealloced_not_returned_by_alloc,@function
        .size           $__internal_0_$__cuda_sm10x_tcgen05_guardrail_trap_col_being_dealloced_not_returned_by_alloc,($__internal_1_$__cuda_sm10x_tcgen05_guardrail_trap_phase_invalid_during_alloc - $__internal_0_$__cuda_sm10x_tcgen05_guardrail_trap_col_being_dealloced_not_returned_by_alloc)
$__internal_0_$__cuda_sm10x_tcgen05_guardrail_trap_col_being_dealloced_not_returned_by_alloc:
[----:B------:R-:W-:Y:S05]  /*d250*/  BPT.TRAP 0x1 ;  /* 0x000000040000795c */ /* 0x000fea0000300000 */
[----:B------:R-:W-:-:S04]  /*d260*/  HFMA2 R3, -RZ, RZ, 0, 0 ;  /* 0x00000000ff037431 */ /* 0x000fc800000001ff */
[----:B------:R-:W-:Y:S05]  /*d270*/  RET.REL.NODEC R2 `(_ZN7cutlass13device_kernelINS_4gemm6kernel13GemmUniversalIN4cute5tupleIJiiiiEEENS1_10collective13CollectiveMmaINS1_35MainloopSm100TmaUmmaWarpSpecializedILi11ELi2ELi2ENS5_IJNS4_1CILi4EEESB_NSA_ILi1EEEEEEEENS5_IJNSA_ILi256EEESF_NSA_ILi64EEEEEENS_12float_e4m3_tENS5_IJlSC_lEEESI_SJ_NS4_8TiledMMAINS4_8MMA_AtomIJNS4_10MMA_TraitsINS4_25SM100_MMA_F8F6F4_2x1SM_SSEJSI_SI_fSF_SF_NS4_17integral_constantINS4_4UMMA5MajorELSQ_0EEESR_NSO_INSP_7ScaleInELSS_0EEEST_EEEEEENS4_6LayoutINS5_IJSC_SC_SC_EEENS5_IJNSA_ILi0EEESY_SY_EEEEENS5_IJNS4_10UnderscoreES11_S11_EEEEENS4_28SM100_TMA_2SM_LOAD_MULTICASTENS4_14ComposedLayoutINS4_7SwizzleILi2ELi4ELi3EEENS4_18smem_ptr_flag_bitsILi8EEENSW_INS5_IJNSA_ILi8EEESG_EEENS5_IJSG_SC_EEEEEEEvNS4_8identityES14_S1E_vS1F_EENS_8epilogue10collective18CollectiveEpilogueINS1H_23Sm100TmaWarpSpecializedILi4ELi2ELi64ELb0ELb0EEEJNS5_IJNSA_ILi128EEESF_SG_EEENS5_IJNSW_IS1M_SC_EENSW_ISG_SC_EEEEESI_SJ_SI_SJ_NS1H_6fusion15FusionCallbacksIS1L_NS1R_17LinearCombinationISI_fSI_fLNS_15FloatRoundStyleE2EEES1N_S1Q_JEEENS4_5SM1004TMEM4LOAD26SM100_TMEM_LOAD_32dp32b64xENS4_13SM90_TMA_LOADES1E_NS4_39AutoVectorizingCopyWithAssumedAlignmentILi128EEENS4_14SM90_TMA_STOREES1E_S23_S23_EEEvvEEEEvNT_6ParamsE) ;  /* 0xffffff2c02607950 */ /* 0x000fea0003c3ffff */
        .weak           $__internal_1_$__cuda_sm10x_tcgen05_guardrail_trap_phase_invalid_during_alloc
        .type           $__internal_1_$__cuda_sm10x_tcgen05_guardrail_trap_phase_invalid_during_alloc,@function
        .size           $__internal_1_$__cuda_sm10x_tcgen05_guardrail_trap_phase_invalid_during_alloc,($__internal_2_$__cuda_sm10x_tcgen05_guardrail_trap_unallocated_columns_being_dealloced - $__internal_1_$__cuda_sm10x_tcgen05_guardrail_trap_phase_invalid_during_alloc)
$__internal_1_$__cuda_sm10x_tcgen05_guardrail_trap_phase_invalid_during_alloc:
[----:B------:R-:W-:Y:S05]  /*d280*/  BPT.TRAP 0x1 ;  /* 0x000000040000795c */ /* 0x000fea0000300000 */
[----:B------:R-:W-:-:S04]  /*d290*/  MOV R5, 0x0 ;  /* 0x0000000000057802 */ /* 0x000fc80000000f00 */
[----:B------:R-:W-:Y:S05]  /*d2a0*/  RET.REL.NODEC R4 `(_ZN7cutlass13device_kernelINS_4gemm6kernel13GemmUniversalIN4cute5tupleIJiiiiEEENS1_10collective13CollectiveMmaINS1_35MainloopSm100TmaUmmaWarpSpecializedILi11ELi2ELi2ENS5_IJNS4_1CILi4EEESB_NSA_ILi1EEEEEEEENS5_IJNSA_ILi256EEESF_NSA_ILi64EEEEEENS_12float_e4m3_tENS5_IJlSC_lEEESI_SJ_NS4_8TiledMMAINS4_8MMA_AtomIJNS4_10MMA_TraitsINS4_25SM100_MMA_F8F6F4_2x1SM_SSEJSI_SI_fSF_SF_NS4_17integral_constantINS4_4UMMA5MajorELSQ_0EEESR_NSO_INSP_7ScaleInELSS_0EEEST_EEEEEENS4_6LayoutINS5_IJSC_SC_SC_EEENS5_IJNSA_ILi0EEESY_SY_EEEEENS5_IJNS4_10UnderscoreES11_S11_EEEEENS4_28SM100_TMA_2SM_LOAD_MULTICASTENS4_14ComposedLayoutINS4_7SwizzleILi2ELi4ELi3EEENS4_18smem_ptr_flag_bitsILi8EEENSW_INS5_IJNSA_ILi8EEESG_EEENS5_IJSG_SC_EEEEEEEvNS4_8identityES14_S1E_vS1F_EENS_8epilogue10collective18CollectiveEpilogueINS1H_23Sm100TmaWarpSpecializedILi4ELi2ELi64ELb0ELb0EEEJNS5_IJNSA_ILi128EEESF_SG_EEENS5_IJNSW_IS1M_SC_EENSW_ISG_SC_EEEEESI_SJ_SI_SJ_NS1H_6fusion15FusionCallbacksIS1L_NS1R_17LinearCombinationISI_fSI_fLNS_15FloatRoundStyleE2EEES1N_S1Q_JEEENS4_5SM1004TMEM4LOAD26SM100_TMEM_LOAD_32dp32b64xENS4_13SM90_TMA_LOADES1E_NS4_39AutoVectorizingCopyWithAssumedAlignmentILi128EEENS4_14SM90_TMA_STOREES1E_S23_S23_EEEvvEEEEvNT_6ParamsE) ;  /* 0xffffff2c04547950 */ /* 0x000fea0003c3ffff */
        .weak           $__internal_2_$__cuda_sm10x_tcgen05_guardrail_trap_unallocated_columns_being_dealloced
        .type           $__internal_2_$__cuda_sm10x_tcgen05_guardrail_trap_unallocated_columns_being_dealloced,@function
        .size           $__internal_2_$__cuda_sm10x_tcgen05_guardrail_trap_unallocated_columns_being_dealloced,(.L_x_210 - $__internal_2_$__cuda_sm10x_tcgen05_guardrail_trap_unallocated_columns_being_dealloced)
$__internal_2_$__cuda_sm10x_tcgen05_guardrail_trap_unallocated_columns_being_dealloced:
[----:B------:R-:W-:Y:S05]  /*d2b0*/  BPT.TRAP 0x1 ;  /* 0x000000040000795c */ /* 0x000fea0000300000 */
[----:B------:R-:W-:-:S04]  /*d2c0*/  HFMA2 R3, -RZ, RZ, 0, 0 ;  /* 0x00000000ff037431 */ /* 0x000fc800000001ff */
[----:B------:R-:W-:Y:S05]  /*d2d0*/  RET.REL.NODEC R2 `(_ZN7cutlass13device_kernelINS_4gemm6kernel13GemmUniversalIN4cute5tupleIJiiiiEEENS1_10collective13CollectiveMmaINS1_35MainloopSm100TmaUmmaWarpSpecializedILi11ELi2ELi2ENS5_IJNS4_1CILi4EEESB_NSA_ILi1EEEEEEEENS5_IJNSA_ILi256EEESF_NSA_ILi64EEEEEENS_12float_e4m3_tENS5_IJlSC_lEEESI_SJ_NS4_8TiledMMAINS4_8MMA_AtomIJNS4_10MMA_TraitsINS4_25SM100_MMA_F8F6F4_2x1SM_SSEJSI_SI_fSF_SF_NS4_17integral_constantINS4_4UMMA5MajorELSQ_0EEESR_NSO_INSP_7ScaleInELSS_0EEEST_EEEEEENS4_6LayoutINS5_IJSC_SC_SC_EEENS5_IJNSA_ILi0EEESY_SY_EEEEENS5_IJNS4_10UnderscoreES11_S11_EEEEENS4_28SM100_TMA_2SM_LOAD_MULTICASTENS4_14ComposedLayoutINS4_7SwizzleILi2ELi4ELi3EEENS4_18smem_ptr_flag_bitsILi8EEENSW_INS5_IJNSA_ILi8EEESG_EEENS5_IJSG_SC_EEEEEEEvNS4_8identityES14_S1E_vS1F_EENS_8epilogue10collective18CollectiveEpilogueINS1H_23Sm100TmaWarpSpecializedILi4ELi2ELi64ELb0ELb0EEEJNS5_IJNSA_ILi128EEESF_SG_EEENS5_IJNSW_IS1M_SC_EENSW_ISG_SC_EEEEESI_SJ_SI_SJ_NS1H_6fusion15FusionCallbacksIS1L_NS1R_17LinearCombinationISI_fSI_fLNS_15FloatRoundStyleE2EEES1N_S1Q_JEEENS4_5SM1004TMEM4LOAD26SM100_TMEM_LOAD_32dp32b64xENS4_13SM90_TMA_LOADES1E_NS4_39AutoVectorizingCopyWithAssumedAlignmentILi128EEENS4_14SM90_TMA_STOREES1E_S23_S23_EEEvvEEEEvNT_6ParamsE) ;  /* 0xffffff2c02487950 */ /* 0x000fea0003c3ffff */
.L_x_209:
[----:B------:R-:W-:-:S00]  /*d2e0*/  BRA `(.L_x_209) ;  /* 0xfffffffc00fc7947 */ /* 0x000fc0000383ffff */
[----:B------:R-:W-:-:S00]  /*d2f0*/  NOP ;  /* 0x0000000000007918 */ /* 0x000fc00000000000 */
        /* <DEDUP_REMOVED lines=8> */
.L_x_210:


//--------------------- .nv.global.init           --------------------------
	.section	.nv.global.init,"aw",@progbits
.nv.global.init:
	.type		$str$27,@object
	.size		$str$27,($str$28 - $str$27)
$str$27:
        /*0000*/ 	.byte	0x28, 0x61, 0x64, 0x64, 0x72, 0x65, 0x73, 0x73, 0x20, 0x26, 0x20, 0x6d, 0x61, 0x73, 0x6b, 0x29
        /*0010*/ 	.byte	0x20, 0x3d, 0x3d, 0x20, 0x30, 0x00
	.type		$str$28,@object
	.size		$str$28,($str$26 - $str$28)
$str$28:
        /*0016*/ 	.byte	0x2f, 0x74, 0x6d, 0x70, 0x2f, 0x63, 0x75, 0x74, 0x6c, 0x61, 0x73, 0x73, 0x5f, 0x73, 0x77, 0x65
        /*0026*/ 	.byte	0x65, 0x70, 0x5f, 0x73, 0x72, 0x63, 0x2f, 0x69, 0x6e, 0x63, 0x6c, 0x75, 0x64, 0x65, 0x2f, 0x63
        /*0036*/ 	.byte	0x75, 0x74, 0x65, 0x2f, 0x70, 0x6f, 0x69, 0x6e, 0x74, 0x65, 0x72, 0x5f, 0x66, 0x6c, 0x61, 0x67
        /*0046*/ 	.byte	0x67, 0x65, 0x64, 0x2e, 0x68, 0x70, 0x70, 0x00
	.type		$str$26,@object
	.size		$str$26,($str$25 - $str$26)
$str$26:
        /*004e*/ 	.byte	0x2f, 0x74, 0x6d, 0x70, 0x2f, 0x63, 0x75, 0x74, 0x6c, 0x61, 0x73, 0x73, 0x5f, 0x73, 0x77, 0x65
        /*005e*/ 	.byte	0x65, 0x70, 0x5f, 0x73, 0x72, 0x63, 0x2f, 0x69, 0x6e, 0x63, 0x6c, 0x75, 0x64, 0x65, 0x2f, 0x63
        /*006e*/ 	.byte	0x75, 0x74, 0x65, 0x2f, 0x61, 0x74, 0x6f, 0x6d, 0x2f, 0x63, 0x6f, 0x70, 0x79, 0x5f, 0x74, 0x72
        /*007e*/ 	.byte	0x61, 0x69, 0x74, 0x73, 0x5f, 0x73, 0x6d, 0x31, 0x30, 0x30, 0x2e, 0x68, 0x70, 0x70, 0x00
	.type		$str$25,@object
	.size		$str$25,(__unnamed_1 - $str$25)
$str$25:
        /*008d*/ 	.byte	0x28, 0x28, 0x75, 0x69, 0x6e, 0x74, 0x33, 0x32, 0x5f, 0x74, 0x28, 0x74, 0x68, 0x72, 0x65, 0x61
        /*009d*/ 	.byte	0x64, 0x49, 0x64, 0x78, 0x2e, 0x78, 0x29, 0x20, 0x2f, 0x20, 0x33, 0x32, 0x29, 0x20, 0x25, 0x20
        /*00ad*/ 	.byte	0x34, 0x29, 0x20, 0x3d, 0x3d, 0x20, 0x28, 0x28, 0x28, 0x74, 0x6d, 0x65, 0x6d, 0x5f, 0x61, 0x64
        /*00bd*/ 	.byte	0x64, 0x72, 0x20, 0x3e, 0x3e, 0x20, 0x31, 0x36, 0x29, 0x20, 0x2f, 0x20, 0x33, 0x32, 0x29, 0x20
        /*00cd*/ 	.byte	0x25, 0x20, 0x34, 0x29, 0x00
	.type		__unnamed_1,@object
	.size		__unnamed_1,(__unnamed_2 - __unnamed_1)
__unnamed_1:
        /*00d2*/ 	.byte	0x61, 0x75, 0x74, 0x6f, 0x20, 0x63, 0x75, 0x74, 0x65, 0x3a, 0x3a, 0x61, 0x73, 0x5f, 0x70, 0x6f
        /* <DEDUP_REMOVED lines=24> */
        /*0262*/ 	.byte	0x43, 0x3c, 0x38, 0x31, 0x39, 0x32, 0x3e, 0x3e, 0x3e, 0x3e, 0x5d, 0x00
	.type		__unnamed_2,@object
	.size		__unnamed_2,(__unnamed_3 - __unnamed_2)
__unnamed_2:
        /* <DEDUP_REMOVED lines=26> */
	.type		__unnamed_3,@object
	.size		__unnamed_3,(.L_3 - __unnamed_3)
__unnamed_3:
        /* <DEDUP_REMOVED lines=42> */
        /*06aa*/ 	.byte	0x3e, 0x3e, 0x3e, 0x3e, 0x5d, 0x00
.L_3:


//--------------------- .nv.shared._ZN7cutlass13device_kernelINS_4gemm6kernel13GemmUniversalIN4cute5tupleIJiiiiEEENS1_10collective13CollectiveMmaINS1_35MainloopSm100TmaUmmaWarpSpecializedILi11ELi2ELi2ENS5_IJNS4_1CILi4EEESB_NSA_ILi1EEEEEEEENS5_IJNSA_ILi256EEESF_NSA_ILi64EEEEEENS_12float_e4m3_tENS5_IJlSC_lEEESI_SJ_NS4_8TiledMMAINS4_8MMA_AtomIJNS4_10MMA_TraitsINS4_25SM100_MMA_F8F6F4_2x1SM_SSEJSI_SI_fSF_SF_NS4_17integral_constantINS4_4UMMA5MajorELSQ_0EEESR_NSO_INSP_7ScaleInELSS_0EEEST_EEEEEENS4_6LayoutINS5_IJSC_SC_SC_EEENS5_IJNSA_ILi0EEESY_SY_EEEEENS5_IJNS4_10UnderscoreES11_S11_EEEEENS4_28SM100_TMA_2SM_LOAD_MULTICASTENS4_14ComposedLayoutINS4_7SwizzleILi2ELi4ELi3EEENS4_18smem_ptr_flag_bitsILi8EEENSW_INS5_IJNSA_ILi8EEESG_EEENS5_IJSG_SC_EEEEEEEvNS4_8identityES14_S1E_vS1F_EENS_8epilogue10collective18CollectiveEpilogueINS1H_23Sm100TmaWarpSpecializedILi4ELi2ELi64ELb0ELb0EEEJNS5_IJNSA_ILi128EEESF_SG_EEENS5_IJNSW_IS1M_SC_EENSW_ISG_SC_EEEEESI_SJ_SI_SJ_NS1H_6fusion15FusionCallbacksIS1L_NS1R_17LinearCombinationISI_fSI_fLNS_15FloatRoundStyleE2EEES1N_S1Q_JEEENS4_5SM1004TMEM4LOAD26SM100_TMEM_LOAD_32dp32b64xENS4_13SM90_TMA_LOADES1E_NS4_39AutoVectorizingCopyWithAssumedAlignmentILi128EEENS4_14SM90_TMA_STOREES1E_S23_S23_EEEvvEEEEvNT_6ParamsE --------------------------
	.section	.nv.shared._ZN7cutlass13device_kernelINS_4gemm6kernel13GemmUniversalIN4cute5tupleIJiiiiEEENS1_10collective13CollectiveMmaINS1_35MainloopSm100TmaUmmaWarpSpecializedILi11ELi2ELi2ENS5_IJNS4_1CILi4EEESB_NSA_ILi1EEEEEEEENS5_IJNSA_ILi256EEESF_NSA_ILi64EEEEEENS_12float_e4m3_tENS5_IJlSC_lEEESI_SJ_NS4_8TiledMMAINS4_8MMA_AtomIJNS4_10MMA_TraitsINS4_25SM100_MMA_F8F6F4_2x1SM_SSEJSI_SI_fSF_SF_NS4_17integral_constantINS4_4UMMA5MajorELSQ_0EEESR_NSO_INSP_7ScaleInELSS_0EEEST_EEEEEENS4_6LayoutINS5_IJSC_SC_SC_EEENS5_IJNSA_ILi0EEESY_SY_EEEEENS5_IJNS4_10UnderscoreES11_S11_EEEEENS4_28SM100_TMA_2SM_LOAD_MULTICASTENS4_14ComposedLayoutINS4_7SwizzleILi2ELi4ELi3EEENS4_18smem_ptr_flag_bitsILi8EEENSW_INS5_IJNSA_ILi8EEESG_EEENS5_IJSG_SC_EEEEEEEvNS4_8identityES14_S1E_vS1F_EENS_8epilogue10collective18CollectiveEpilogueINS1H_23Sm100TmaWarpSpecializedILi4ELi2ELi64ELb0ELb0EEEJNS5_IJNSA_ILi128EEESF_SG_EEENS5_IJNSW_IS1M_SC_EENSW_ISG_SC_EEEEESI_SJ_SI_SJ_NS1H_6fusion15FusionCallbacksIS1L_NS1R_17LinearCombinationISI_fSI_fLNS_15FloatRoundStyleE2EEES1N_S1Q_JEEENS4_5SM1004TMEM4LOAD26SM100_TMEM_LOAD_32dp32b64xENS4_13SM90_TMA_LOADES1E_NS4_39AutoVectorizingCopyWithAssumedAlignmentILi128EEENS4_14SM90_TMA_STOREES1E_S23_S23_EEEvvEEEEvNT_6ParamsE,"aw",@nobits
	.sectionflags	@""
	.align	16
	.zero		1024


//--------------------- .nv.shared.reserved.0     --------------------------
	.section	.nv.shared.reserved.0,"aw",@nobits
	.weak		__nv_reservedSMEM_offset_0_alias
	.size		__nv_reservedSMEM_offset_0_alias, 0, 64
	.other		__nv_reservedSMEM_offset_0_alias,@"STO_CUDA_RESERVED_SHARED STV_DEFAULT"
__nv_reservedSMEM_offset_0_alias:
	.zero		0
.nv.shared.reserved.0:
	.zero		64
	.weak		__nv_reservedSMEM_tcgen05_partition
	.type		__nv_reservedSMEM_tcgen05_partition,@object
	.size		__nv_reservedSMEM_tcgen05_partition,(.L_0 - __nv_reservedSMEM_tcgen05_partition)
__nv_reservedSMEM_tcgen05_partition:
	.zero		32
.L_0:


//--------------------- .nv.global                --------------------------
	.section	.nv.global,"aw",@nobits
.nv.global:
	.type		_ZN40_INTERNAL_a7bfd9b4_4_k_cu_0fc467bb_318374cute1_E,@object
	.size		_ZN40_INTERNAL_a7bfd9b4_4_k_cu_0fc467bb_318374cute1_E,(_ZN40_INTERNAL_a7bfd9b4_4_k_cu_0fc467bb_318374cuda3std3__45__cpo6cbeginE - _ZN40_INTERNAL_a7bfd9b4_4_k_cu_0fc467bb_318374cute1_E)
_ZN40_INTERNAL_a7bfd9b4_4_k_cu_0fc467bb_318374cute1_E:
	.zero		1
	.type		_ZN40_INTERNAL_a7bfd9b4_4_k_cu_0fc467bb_318374cuda3std3__45__cpo6cbeginE,@object
	.size		_ZN40_INTERNAL_a7bfd9b4_4_k_cu_0fc467bb_318374cuda3std3__45__cpo6cbeginE,(_ZN40_INTERNAL_a7bfd9b4_4_k_cu_0fc467bb_318374cuda3std3__48in_placeE - _ZN40_INTERNAL_a7bfd9b4_4_k_cu_0fc467bb_318374cuda3std3__45__cpo6cbeginE)
_ZN40_INTERNAL_a7bfd9b4_4_k_cu_0fc467bb_318374cuda3std3__45__cpo6cbeginE:
	.zero		1
	.type		_ZN40_INTERNAL_a7bfd9b4_4_k_cu_0fc467bb_318374cuda3std3__48in_placeE,@object
	.size		_ZN40_INTERNAL_a7bfd9b4_4_k_cu_0fc467bb_318374cuda3std3__48in_placeE,(_ZN40_INTERNAL_a7bfd9b4_4_k_cu_0fc467bb_318374cuda3std6ranges3__45__cpo9iter_moveE - _ZN40_INTERNAL_a7bfd9b4_4_k_cu_0fc467bb_318374cuda3std3__48in_placeE)
_ZN40_INTERNAL_a7bfd9b4_4_k_cu_0fc467bb_318374cuda3std3__48in_placeE:
	.zero		1
	.type		_ZN40_INTERNAL_a7bfd9b4_4_k_cu_0fc467bb_318374cuda3std6ranges3__45__cpo9iter_moveE,@object
	.size		_ZN40_INTERNAL_a7bfd9b4_4_k_cu_0fc467bb_318374cuda3std6ranges3__45__cpo9iter_moveE,(_ZN40_INTERNAL_a7bfd9b4_4_k_cu_0fc467bb_318374cuda3std3__45__cpo5beginE - _ZN40_INTERNAL_a7bfd9b4_4_k_cu_0fc467bb_318374cuda3std6ranges3__45__cpo9iter_moveE)
_ZN40_INTERNAL_a7bfd9b4_4_k_cu_0fc467bb_318374cuda3std6ranges3__45__cpo9iter_moveE:
	.zero		1
	.type		_ZN40_INTERNAL_a7bfd9b4_4_k_cu_0fc467bb_318374cuda3std3__45__cpo5beginE,@object
	.size		_ZN40_INTERNAL_a7bfd9b4_4_k_cu_0fc467bb_318374cuda3std3__45__cpo5beginE,(_ZN40_INTERNAL_a7bfd9b4_4_k_cu_0fc467bb_318374cuda3std3__442_GLOBAL__N__a7bfd9b4_4_k_cu_0fc467bb_318376ignoreE - _ZN40_INTERNAL_a7bfd9b4_4_k_cu_0fc467bb_318374cuda3std3__45__cpo5beginE)
_ZN40_INTERNAL_a7bfd9b4_4_k_cu_0fc467bb_318374cuda3std3__45__cpo5beginE:
	.zero		1
	.type		_ZN40_INTERNAL_a7bfd9b4_4_k_cu_0fc467bb_318374cuda3std3__442_GLOBAL__N__a7bfd9b4_4_k_cu_0fc467bb_318376ignoreE,@object
	.size		_ZN40_INTERNAL_a7bfd9b4_4_k_cu_0fc467bb_318374cuda3std3__442_GLOBAL__N__a7bfd9b4_4_k_cu_0fc467bb_318376ignoreE,(_ZN40_INTERNAL_a7bfd9b4_4_k_cu_0fc467bb_318374cute7productE - _ZN40_INTERNAL_a7bfd9b4_4_k_cu_0fc467bb_318374cuda3std3__442_GLOBAL__N__a7bfd9b4_4_k_cu_0fc467bb_318376ignoreE)
_ZN40_INTERNAL_a7bfd9b4_4_k_cu_0fc467bb_318374cuda3std3__442_GLOBAL__N__a7bfd9b4_4_k_cu_0fc467bb_318376ignoreE:
	.zero		1
	.type		_ZN40_INTERNAL_a7bfd9b4_4_k_cu_0fc467bb_318374cute7productE,@object
	.size		_ZN40_INTERNAL_a7bfd9b4_4_k_cu_0fc467bb_318374cute7productE,(_ZN40_INTERNAL_a7bfd9b4_4_k_cu_0fc467bb_318374cuda3std3__45__cpo3endE - _ZN40_INTERNAL_a7bfd9b4_4_k_cu_0fc467bb_318374cute7productE)
_ZN40_INTERNAL_a7bfd9b4_4_k_cu_0fc467bb_318374cute7productE:
	.zero		1
	.type		_ZN40_INTERNAL_a7bfd9b4_4_k_cu_0fc467bb_318374cuda3std3__45__cpo3endE,@object
	.size		_ZN40_INTERNAL_a7bfd9b4_4_k_cu_0fc467bb_318374cuda3std3__45__cpo3endE,(_ZN40_INTERNAL_a7bfd9b4_4_k_cu_0fc467bb_318374cuda3std3__419piecewise_constructE - _ZN40_INTERNAL_a7bfd9b4_4_k_cu_0fc467bb_318374cuda3std3__45__cpo3endE)
_ZN40_INTERNAL_a7bfd9b4_4_k_cu_0fc467bb_318374cuda3std3__45__cpo3endE:
	.zero		1
	.type		_ZN40_INTERNAL_a7bfd9b4_4_k_cu_0fc467bb_318374cuda3std3__419piecewise_constructE,@object
	.size		_ZN40_INTERNAL_a7bfd9b4_4_k_cu_0fc467bb_318374cuda3std3__419piecewise_constructE,(_ZN40_INTERNAL_a7bfd9b4_4_k_cu_0fc467bb_318374cuda3std3__45__cpo4cendE - _ZN40_INTERNAL_a7bfd9b4_4_k_cu_0fc467bb_318374cuda3std3__419piecewise_constructE)
_ZN40_INTERNAL_a7bfd9b4_4_k_cu_0fc467bb_318374cuda3std3__419piecewise_constructE:
	.zero		1
	.type		_ZN40_INTERNAL_a7bfd9b4_4_k_cu_0fc467bb_318374cuda3std3__45__cpo4cendE,@object
	.size		_ZN40_INTERNAL_a7bfd9b4_4_k_cu_0fc467bb_318374cuda3std3__45__cpo4cendE,(_ZN40_INTERNAL_a7bfd9b4_4_k_cu_0fc467bb_318374cuda3std6ranges3__45__cpo4swapE - _ZN40_INTERNAL_a7bfd9b4_4_k_cu_0fc467bb_318374cuda3std3__45__cpo4cendE)
_ZN40_INTERNAL_a7bfd9b4_4_k_cu_0fc467bb_318374cuda3std3__45__cpo4cendE:
	.zero		1
	.type		_ZN40_INTERNAL_a7bfd9b4_4_k_cu_0fc467bb_318374cuda3std6ranges3__45__cpo4swapE,@object
	.size		_ZN40_INTERNAL_a7bfd9b4_4_k_cu_0fc467bb_318374cuda3std6ranges3__45__cpo4swapE,(.L_11 - _ZN40_INTERNAL_a7bfd9b4_4_k_cu_0fc467bb_318374cuda3std6ranges3__45__cpo4swapE)
_ZN40_INTERNAL_a7bfd9b4_4_k_cu_0fc467bb_318374cuda3std6ranges3__45__cpo4swapE:
	.zero		1
.L_11:


//--------------------- .nv.constant0._ZN7cutlass13device_kernelINS_4gemm6kernel13GemmUniversalIN4cute5tupleIJiiiiEEENS1_10collective13CollectiveMmaINS1_35MainloopSm100TmaUmmaWarpSpecializedILi11ELi2ELi2ENS5_IJNS4_1CILi4EEESB_NSA_ILi1EEEEEEEENS5_IJNSA_ILi256EEESF_NSA_ILi64EEEEEENS_12float_e4m3_tENS5_IJlSC_lEEESI_SJ_NS4_8TiledMMAINS4_8MMA_AtomIJNS4_10MMA_TraitsINS4_25SM100_MMA_F8F6F4_2x1SM_SSEJSI_SI_fSF_SF_NS4_17integral_constantINS4_4UMMA5MajorELSQ_0EEESR_NSO_INSP_7ScaleInELSS_0EEEST_EEEEEENS4_6LayoutINS5_IJSC_SC_SC_EEENS5_IJNSA_ILi0EEESY_SY_EEEEENS5_IJNS4_10UnderscoreES11_S11_EEEEENS4_28SM100_TMA_2SM_LOAD_MULTICASTENS4_14ComposedLayoutINS4_7SwizzleILi2ELi4ELi3EEENS4_18smem_ptr_flag_bitsILi8EEENSW_INS5_IJNSA_ILi8EEESG_EEENS5_IJSG_SC_EEEEEEEvNS4_8identityES14_S1E_vS1F_EENS_8epilogue10collective18CollectiveEpilogueINS1H_23Sm100TmaWarpSpecializedILi4ELi2ELi64ELb0ELb0EEEJNS5_IJNSA_ILi128EEESF_SG_EEENS5_IJNSW_IS1M_SC_EENSW_ISG_SC_EEEEESI_SJ_SI_SJ_NS1H_6fusion15FusionCallbacksIS1L_NS1R_17LinearCombinationISI_fSI_fLNS_15FloatRoundStyleE2EEES1N_S1Q_JEEENS4_5SM1004TMEM4LOAD26SM100_TMEM_LOAD_32dp32b64xENS4_13SM90_TMA_LOADES1E_NS4_39AutoVectorizingCopyWithAssumedAlignmentILi128EEENS4_14SM90_TMA_STOREES1E_S23_S23_EEEvvEEEEvNT_6ParamsE --------------------------
	.section	.nv.constant0._ZN7cutlass13device_kernelINS_4gemm6kernel13GemmUniversalIN4cute5tupleIJiiiiEEENS1_10collective13CollectiveMmaINS1_35MainloopSm100TmaUmmaWarpSpecializedILi11ELi2ELi2ENS5_IJNS4_1CILi4EEESB_NSA_ILi1EEEEEEEENS5_IJNSA_ILi256EEESF_NSA_ILi64EEEEEENS_12float_e4m3_tENS5_IJlSC_lEEESI_SJ_NS4_8TiledMMAINS4_8MMA_AtomIJNS4_10MMA_TraitsINS4_25SM100_MMA_F8F6F4_2x1SM_SSEJSI_SI_fSF_SF_NS4_17integral_constantINS4_4UMMA5MajorELSQ_0EEESR_NSO_INSP_7ScaleInELSS_0EEEST_EEEEEENS4_6LayoutINS5_IJSC_SC_SC_EEENS5_IJNSA_ILi0EEESY_SY_EEEEENS5_IJNS4_10UnderscoreES11_S11_EEEEENS4_28SM100_TMA_2SM_LOAD_MULTICASTENS4_14ComposedLayoutINS4_7SwizzleILi2ELi4ELi3EEENS4_18smem_ptr_flag_bitsILi8EEENSW_INS5_IJNSA_ILi8EEESG_EEENS5_IJSG_SC_EEEEEEEvNS4_8identityES14_S1E_vS1F_EENS_8epilogue10collective18CollectiveEpilogueINS1H_23Sm100TmaWarpSpecializedILi4ELi2ELi64ELb0ELb0EEEJNS5_IJNSA_ILi128EEESF_SG_EEENS5_IJNSW_IS1M_SC_EENSW_ISG_SC_EEEEESI_SJ_SI_SJ_NS1H_6fusion15FusionCallbacksIS1L_NS1R_17LinearCombinationISI_fSI_fLNS_15FloatRoundStyleE2EEES1N_S1Q_JEEENS4_5SM1004TMEM4LOAD26SM100_TMEM_LOAD_32dp32b64xENS4_13SM90_TMA_LOADES1E_NS4_39AutoVectorizingCopyWithAssumedAlignmentILi128EEENS4_14SM90_TMA_STOREES1E_S23_S23_EEEvvEEEEvNT_6ParamsE,"a",@progbits
	.sectionflags	@""
	.align	4
.nv.constant0._ZN7cutlass13device_kernelINS_4gemm6kernel13GemmUniversalIN4cute5tupleIJiiiiEEENS1_10collective13CollectiveMmaINS1_35MainloopSm100TmaUmmaWarpSpecializedILi11ELi2ELi2ENS5_IJNS4_1CILi4EEESB_NSA_ILi1EEEEEEEENS5_IJNSA_ILi256EEESF_NSA_ILi64EEEEEENS_12float_e4m3_tENS5_IJlSC_lEEESI_SJ_NS4_8TiledMMAINS4_8MMA_AtomIJNS4_10MMA_TraitsINS4_25SM100_MMA_F8F6F4_2x1SM_SSEJSI_SI_fSF_SF_NS4_17integral_constantINS4_4UMMA5MajorELSQ_0EEESR_NSO_INSP_7ScaleInELSS_0EEEST_EEEEEENS4_6LayoutINS5_IJSC_SC_SC_EEENS5_IJNSA_ILi0EEESY_SY_EEEEENS5_IJNS4_10UnderscoreES11_S11_EEEEENS4_28SM100_TMA_2SM_LOAD_MULTICASTENS4_14ComposedLayoutINS4_7SwizzleILi2ELi4ELi3EEENS4_18smem_ptr_flag_bitsILi8EEENSW_INS5_IJNSA_ILi8EEESG_EEENS5_IJSG_SC_EEEEEEEvNS4_8identityES14_S1E_vS1F_EENS_8epilogue10collective18CollectiveEpilogueINS1H_23Sm100TmaWarpSpecializedILi4ELi2ELi64ELb0ELb0EEEJNS5_IJNSA_ILi128EEESF_SG_EEENS5_IJNSW_IS1M_SC_EENSW_ISG_SC_EEEEESI_SJ_SI_SJ_NS1H_6fusion15FusionCallbacksIS1L_NS1R_17LinearCombinationISI_fSI_fLNS_15FloatRoundStyleE2EEES1N_S1Q_JEEENS4_5SM1004TMEM4LOAD26SM100_TMEM_LOAD_32dp32b64xENS4_13SM90_TMA_LOADES1E_NS4_39AutoVectorizingCopyWithAssumedAlignmentILi128EEENS4_14SM90_TMA_STOREES1E_S23_S23_EEEvvEEEEvNT_6ParamsE:
	.zero		2944


//--------------------- SYMBOLS --------------------------

	.type		.nv.reservedSmem.offset0,@object
	.size		.nv.reservedSmem.offset0,0x4
	.type		.nv.reservedSmem.cap,@object
	.size		.nv.reservedSmem.cap,0x4
	.type		__assertfail,@function
